	.target	sm_90a

	.elftype	@"ET_EXEC"


//--------------------- .note.nv.tkinfo           --------------------------
	.section	.note.nv.tkinfo,"",@"SHT_NOTE"
	.sectionflags	@"SHF_NOTE_NV_TKINFO"
	.tkinfo
        /*0018*/ 	.word	0x00000002
        /*0030*/ 	.string	""
        /*0030*/ 	.string	"ptxas"
        /*0030*/ 	.string	"Cuda compilation tools, release 13.0, V13.0.88"
        /*0030*/ 	.string	"Build cuda_13.0.r13.0/compiler.36424714_0"
        /*0030*/ 	.string	"-arch sm_90a -m 64 "



//--------------------- .note.nv.cuinfo           --------------------------
	.section	.note.nv.cuinfo,"",@"SHT_NOTE"
	.sectionflags	@"SHF_NOTE_NV_CUINFO"
        /*0018*/ 	.short	0x0002
        /*001a*/ 	.short	0x005a
        /*001c*/ 	.short	0x0082
	.zero		2


//--------------------- .nv.info                  --------------------------
	.section	.nv.info,"",@"SHT_CUDA_INFO"
	.align	4


	//----- nvinfo : EIATTR_REGCOUNT
	.align		4
        /*0000*/ 	.byte	0x04, 0x2f
        /*0002*/ 	.short	(.L_12 - .L_11)
	.align		4
.L_11:
        /*0004*/ 	.word	index@(_ZN7cutlass13device_kernelINS_4conv6kernel13ConvUniversalINS1_16ConvProblemShapeILNS1_8OperatorE2ELi2EEENS1_10collective14CollectiveConvINS1_46MainloopSm90TmaGmmaWarpSpecializedImplicitGemmILS5_2ELi14ELi2EN4cute5tupleIJNSA_1CILi1EEESD_SD_EEENS1_36KernelImplicitTmaWarpSpecializedSm90ELi1EEENSB_IJNSC_ILi128EEENSB_IJSH_EEENSB_IJNSC_ILi32EEEEEEEEENS_6half_tESM_NSA_8TiledMMAINSA_8MMA_AtomIJNSA_4SM904GMMA26MMA_64x128x16_F32F16F16_SSILNSQ_5MajorE1ELSS_1ELNSQ_7ScaleInE1ELST_1EEEEEENSA_6LayoutISE_NSB_IJNSC_ILi0EEESX_SX_EEEEENSB_IJNSA_10UnderscoreES10_S10_EEEEENS7_6detail26Sm90ImplicitGemmTileTraitsINSA_13SM90_TMA_LOADENSA_14ComposedLayoutINSA_7SwizzleILi3ELi4ELi3EEENSA_18smem_ptr_flag_bitsILi16EEENSW_INSB_IJNSB_IJNSC_ILi64EEENSC_ILi2EEEEEENSB_IJNSC_ILi8EEENSC_ILi4EEEEEENSB_IJSD_NSC_ILi14EEEEEEEEENSB_IJNSB_IJSD_NSC_ILi2048EEEEEENSB_IJS1B_NSC_ILi512EEEEEENSB_IJSX_NSC_ILi4096EEEEEEEEEEEEEvEENS14_INSA_20SM90_TMA_LOAD_IM2COLES1S_vEEEENS_8epilogue10collective6detail29Sm90TmaWarpSpecializedAdapterINS1Y_15DefaultEpilogueISM_NSB_IJlNSB_IJSD_llEEESX_EEES23_NS1X_6thread17LinearCombinationISM_Li1EffLNS24_9ScaleType4KindE0ELNS_15FloatRoundStyleE2ESM_EENS_4gemm15EpilogueDefaultEEEEEvvEEEEvNT_6ParamsE)
        /*0008*/ 	.word	0x000000a8


	//----- nvinfo : EIATTR_FRAME_SIZE
	.align		4
.L_12:
        /*000c*/ 	.byte	0x04, 0x11
        /*000e*/ 	.short	(.L_14 - .L_13)
	.align		4
.L_13:
        /*0010*/ 	.word	index@(_ZN7cutlass13device_kernelINS_4conv6kernel13ConvUniversalINS1_16ConvProblemShapeILNS1_8OperatorE2ELi2EEENS1_10collective14CollectiveConvINS1_46MainloopSm90TmaGmmaWarpSpecializedImplicitGemmILS5_2ELi14ELi2EN4cute5tupleIJNSA_1CILi1EEESD_SD_EEENS1_36KernelImplicitTmaWarpSpecializedSm90ELi1EEENSB_IJNSC_ILi128EEENSB_IJSH_EEENSB_IJNSC_ILi32EEEEEEEEENS_6half_tESM_NSA_8TiledMMAINSA_8MMA_AtomIJNSA_4SM904GMMA26MMA_64x128x16_F32F16F16_SSILNSQ_5MajorE1ELSS_1ELNSQ_7ScaleInE1ELST_1EEEEEENSA_6LayoutISE_NSB_IJNSC_ILi0EEESX_SX_EEEEENSB_IJNSA_10UnderscoreES10_S10_EEEEENS7_6detail26Sm90ImplicitGemmTileTraitsINSA_13SM90_TMA_LOADENSA_14ComposedLayoutINSA_7SwizzleILi3ELi4ELi3EEENSA_18smem_ptr_flag_bitsILi16EEENSW_INSB_IJNSB_IJNSC_ILi64EEENSC_ILi2EEEEEENSB_IJNSC_ILi8EEENSC_ILi4EEEEEENSB_IJSD_NSC_ILi14EEEEEEEEENSB_IJNSB_IJSD_NSC_ILi2048EEEEEENSB_IJS1B_NSC_ILi512EEEEEENSB_IJSX_NSC_ILi4096EEEEEEEEEEEEEvEENS14_INSA_20SM90_TMA_LOAD_IM2COLES1S_vEEEENS_8epilogue10collective6detail29Sm90TmaWarpSpecializedAdapterINS1Y_15DefaultEpilogueISM_NSB_IJlNSB_IJSD_llEEESX_EEES23_NS1X_6thread17LinearCombinationISM_Li1EffLNS24_9ScaleType4KindE0ELNS_15FloatRoundStyleE2ESM_EENS_4gemm15EpilogueDefaultEEEEEvvEEEEvNT_6ParamsE)
        /*0014*/ 	.word	0x00000000


	//----- nvinfo : EIATTR_MIN_STACK_SIZE
	.align		4
.L_14:
        /*0018*/ 	.byte	0x04, 0x12
        /*001a*/ 	.short	(.L_16 - .L_15)
	.align		4
.L_15:
        /*001c*/ 	.word	index@(_ZN7cutlass13device_kernelINS_4conv6kernel13ConvUniversalINS1_16ConvProblemShapeILNS1_8OperatorE2ELi2EEENS1_10collective14CollectiveConvINS1_46MainloopSm90TmaGmmaWarpSpecializedImplicitGemmILS5_2ELi14ELi2EN4cute5tupleIJNSA_1CILi1EEESD_SD_EEENS1_36KernelImplicitTmaWarpSpecializedSm90ELi1EEENSB_IJNSC_ILi128EEENSB_IJSH_EEENSB_IJNSC_ILi32EEEEEEEEENS_6half_tESM_NSA_8TiledMMAINSA_8MMA_AtomIJNSA_4SM904GMMA26MMA_64x128x16_F32F16F16_SSILNSQ_5MajorE1ELSS_1ELNSQ_7ScaleInE1ELST_1EEEEEENSA_6LayoutISE_NSB_IJNSC_ILi0EEESX_SX_EEEEENSB_IJNSA_10UnderscoreES10_S10_EEEEENS7_6detail26Sm90ImplicitGemmTileTraitsINSA_13SM90_TMA_LOADENSA_14ComposedLayoutINSA_7SwizzleILi3ELi4ELi3EEENSA_18smem_ptr_flag_bitsILi16EEENSW_INSB_IJNSB_IJNSC_ILi64EEENSC_ILi2EEEEEENSB_IJNSC_ILi8EEENSC_ILi4EEEEEENSB_IJSD_NSC_ILi14EEEEEEEEENSB_IJNSB_IJSD_NSC_ILi2048EEEEEENSB_IJS1B_NSC_ILi512EEEEEENSB_IJSX_NSC_ILi4096EEEEEEEEEEEEEvEENS14_INSA_20SM90_TMA_LOAD_IM2COLES1S_vEEEENS_8epilogue10collective6detail29Sm90TmaWarpSpecializedAdapterINS1Y_15DefaultEpilogueISM_NSB_IJlNSB_IJSD_llEEESX_EEES23_NS1X_6thread17LinearCombinationISM_Li1EffLNS24_9ScaleType4KindE0ELNS_15FloatRoundStyleE2ESM_EENS_4gemm15EpilogueDefaultEEEEEvvEEEEvNT_6ParamsE)
        /*0020*/ 	.word	0x00000000
.L_16:


//--------------------- .nv.compat                --------------------------
	.section	.nv.compat,"",@"SHT_CUDA_COMPAT_INFO"
	.align	4
        /*0000*/ 	.byte	0x02, 0x09, 0x01, 0x00, 0x02, 0x02, 0x04, 0x00, 0x02, 0x05, 0x05, 0x00, 0x03, 0x07, 0x01, 0x01
        /*0010*/ 	.byte	0x02, 0x03, 0x01, 0x00, 0x02, 0x06, 0x01, 0x00, 0x04, 0x0b, 0x08, 0x00, 0x00, 0x00, 0x00, 0x00
        /*0020*/ 	.byte	0x00, 0x00, 0x00, 0x00


//--------------------- .nv.info._ZN7cutlass13device_kernelINS_4conv6kernel13ConvUniversalINS1_16ConvProblemShapeILNS1_8OperatorE2ELi2EEENS1_10collective14CollectiveConvINS1_46MainloopSm90TmaGmmaWarpSpecializedImplicitGemmILS5_2ELi14ELi2EN4cute5tupleIJNSA_1CILi1EEESD_SD_EEENS1_36KernelImplicitTmaWarpSpecializedSm90ELi1EEENSB_IJNSC_ILi128EEENSB_IJSH_EEENSB_IJNSC_ILi32EEEEEEEEENS_6half_tESM_NSA_8TiledMMAINSA_8MMA_AtomIJNSA_4SM904GMMA26MMA_64x128x16_F32F16F16_SSILNSQ_5MajorE1ELSS_1ELNSQ_7ScaleInE1ELST_1EEEEEENSA_6LayoutISE_NSB_IJNSC_ILi0EEESX_SX_EEEEENSB_IJNSA_10UnderscoreES10_S10_EEEEENS7_6detail26Sm90ImplicitGemmTileTraitsINSA_13SM90_TMA_LOADENSA_14ComposedLayoutINSA_7SwizzleILi3ELi4ELi3EEENSA_18smem_ptr_flag_bitsILi16EEENSW_INSB_IJNSB_IJNSC_ILi64EEENSC_ILi2EEEEEENSB_IJNSC_ILi8EEENSC_ILi4EEEEEENSB_IJSD_NSC_ILi14EEEEEEEEENSB_IJNSB_IJSD_NSC_ILi2048EEEEEENSB_IJS1B_NSC_ILi512EEEEEENSB_IJSX_NSC_ILi4096EEEEEEEEEEEEEvEENS14_INSA_20SM90_TMA_LOAD_IM2COLES1S_vEEEENS_8epilogue10collective6detail29Sm90TmaWarpSpecializedAdapterINS1Y_15DefaultEpilogueISM_NSB_IJlNSB_IJSD_llEEESX_EEES23_NS1X_6thread17LinearCombinationISM_Li1EffLNS24_9ScaleType4KindE0ELNS_15FloatRoundStyleE2ESM_EENS_4gemm15EpilogueDefaultEEEEEvvEEEEvNT_6ParamsE --------------------------
	.section	.nv.info._ZN7cutlass13device_kernelINS_4conv6kernel13ConvUniversalINS1_16ConvProblemShapeILNS1_8OperatorE2ELi2EEENS1_10collective14CollectiveConvINS1_46MainloopSm90TmaGmmaWarpSpecializedImplicitGemmILS5_2ELi14ELi2EN4cute5tupleIJNSA_1CILi1EEESD_SD_EEENS1_36KernelImplicitTmaWarpSpecializedSm90ELi1EEENSB_IJNSC_ILi128EEENSB_IJSH_EEENSB_IJNSC_ILi32EEEEEEEEENS_6half_tESM_NSA_8TiledMMAINSA_8MMA_AtomIJNSA_4SM904GMMA26MMA_64x128x16_F32F16F16_SSILNSQ_5MajorE1ELSS_1ELNSQ_7ScaleInE1ELST_1EEEEEENSA_6LayoutISE_NSB_IJNSC_ILi0EEESX_SX_EEEEENSB_IJNSA_10UnderscoreES10_S10_EEEEENS7_6detail26Sm90ImplicitGemmTileTraitsINSA_13SM90_TMA_LOADENSA_14ComposedLayoutINSA_7SwizzleILi3ELi4ELi3EEENSA_18smem_ptr_flag_bitsILi16EEENSW_INSB_IJNSB_IJNSC_ILi64EEENSC_ILi2EEEEEENSB_IJNSC_ILi8EEENSC_ILi4EEEEEENSB_IJSD_NSC_ILi14EEEEEEEEENSB_IJNSB_IJSD_NSC_ILi2048EEEEEENSB_IJS1B_NSC_ILi512EEEEEENSB_IJSX_NSC_ILi4096EEEEEEEEEEEEEvEENS14_INSA_20SM90_TMA_LOAD_IM2COLES1S_vEEEENS_8epilogue10collective6detail29Sm90TmaWarpSpecializedAdapterINS1Y_15DefaultEpilogueISM_NSB_IJlNSB_IJSD_llEEESX_EEES23_NS1X_6thread17LinearCombinationISM_Li1EffLNS24_9ScaleType4KindE0ELNS_15FloatRoundStyleE2ESM_EENS_4gemm15EpilogueDefaultEEEEEvvEEEEvNT_6ParamsE,"",@"SHT_CUDA_INFO"
	.sectionflags	@""
	.align	4


	//----- nvinfo : EIATTR_CUDA_API_VERSION
	.align		4
        /*0000*/ 	.byte	0x04, 0x37
        /*0002*/ 	.short	(.L_18 - .L_17)
.L_17:
        /*0004*/ 	.word	0x00000082


	//----- nvinfo : EIATTR_KPARAM_INFO
	.align		4
.L_18:
        /*0008*/ 	.byte	0x04, 0x17
        /*000a*/ 	.short	(.L_20 - .L_19)
.L_19:
        /*000c*/ 	.word	0x00000000
        /*0010*/ 	.short	0x0000
        /*0012*/ 	.short	0x0070
        /*0014*/ 	.byte	0x00, 0xf0, 0x01, 0x0e


	//----- nvinfo : EIATTR_SPARSE_MMA_MASK
	.align		4
.L_20:
        /*0018*/ 	.byte	0x03, 0x50
        /*001a*/ 	.short	0x0000


	//----- nvinfo : EIATTR_MAXREG_COUNT
	.align		4
        /*001c*/ 	.byte	0x03, 0x1b
        /*001e*/ 	.short	0x00ff


	//----- nvinfo : EIATTR_NUM_BARRIERS
	.align		4
        /*0020*/ 	.byte	0x02, 0x4c
        /*0022*/ 	.byte	0x01
	.zero		1


	//----- nvinfo : EIATTR_MERCURY_ISA_VERSION
	.align		4
        /*0024*/ 	.byte	0x03, 0x5f
        /*0026*/ 	.short	0x0101


	//----- nvinfo : EIATTR_COOP_GROUP_MASK_REGIDS
	.align		4
        /*0028*/ 	.byte	0x04, 0x29
        /*002a*/ 	.short	(.L_22 - .L_21)


	//   ....[0]....
.L_21:
        /*002c*/ 	.word	0xffffffff


	//   ....[1]....
        /*0030*/ 	.word	0xffffffff


	//   ....[2]....
        /*0034*/ 	.word	0xffffffff


	//----- nvinfo : EIATTR_COOP_GROUP_INSTR_OFFSETS
	.align		4
.L_22:
        /*0038*/ 	.byte	0x04, 0x28
        /*003a*/ 	.short	(.L_24 - .L_23)


	//   ....[0]....
.L_23:
        /*003c*/ 	.word	0x00000060


	//   ....[1]....
        /*0040*/ 	.word	0x00000070


	//   ....[2]....
        /*0044*/ 	.word	0x00000130


	//----- nvinfo : EIATTR_MBARRIER_INSTR_OFFSETS
	.align		4
.L_24:
        /*0048*/ 	.byte	0x04, 0x39
        /*004a*/ 	.short	(.L_26 - .L_25)


	//   ....[0]....
.L_25:
        /*004c*/ 	.word	0x00000270
        /*0050*/ 	.word	0x000000ff
        /*0054*/ 	.word	0x00038000
        /*0058*/ 	.short	0x0100
        /*005a*/ 	.byte	0x08
	.zero		1


	//   ....[1]....
        /*005c*/ 	.word	0x00000280
        /*0060*/ 	.word	0x000000ff
        /*0064*/ 	.word	0x00038070
        /*0068*/ 	.short	0x0100
        /*006a*/ 	.byte	0x08
	.zero		1


	//   ....[2]....
        /*006c*/ 	.word	0x00000290
        /*0070*/ 	.word	0x000000ff
        /*0074*/ 	.word	0x00038008
        /*0078*/ 	.short	0x0100
        /*007a*/ 	.byte	0x08
	.zero		1


	//   ....[3]....
        /*007c*/ 	.word	0x000002a0
        /*0080*/ 	.word	0x000000ff
        /*0084*/ 	.word	0x00038078
        /*0088*/ 	.short	0x0100
        /*008a*/ 	.byte	0x08
	.zero		1


	//   ....[4]....
        /*008c*/ 	.word	0x000002b0
        /*0090*/ 	.word	0x000000ff
        /*0094*/ 	.word	0x00038010
        /*0098*/ 	.short	0x0100
        /*009a*/ 	.byte	0x08
	.zero		1


	//   ....[5]....
        /*009c*/ 	.word	0x000002c0
        /*00a0*/ 	.word	0x000000ff
        /*00a4*/ 	.word	0x00038080
        /*00a8*/ 	.short	0x0100
        /*00aa*/ 	.byte	0x08
	.zero		1


	//   ....[6]....
        /*00ac*/ 	.word	0x000002d0
        /*00b0*/ 	.word	0x000000ff
        /*00b4*/ 	.word	0x00038018
        /*00b8*/ 	.short	0x0100
        /*00ba*/ 	.byte	0x08
	.zero		1


	//   ....[7]....
        /*00bc*/ 	.word	0x000002e0
        /*00c0*/ 	.word	0x000000ff
        /*00c4*/ 	.word	0x00038088
        /*00c8*/ 	.short	0x0100
        /*00ca*/ 	.byte	0x08
	.zero		1


	//   ....[8]....
        /*00cc*/ 	.word	0x000002f0
        /*00d0*/ 	.word	0x000000ff
        /*00d4*/ 	.word	0x00038020
        /*00d8*/ 	.short	0x0100
        /*00da*/ 	.byte	0x08
	.zero		1


	//   ....[9]....
        /*00dc*/ 	.word	0x00000300
        /*00e0*/ 	.word	0x000000ff
        /*00e4*/ 	.word	0x00038090
        /*00e8*/ 	.short	0x0100
        /*00ea*/ 	.byte	0x08
	.zero		1


	//   ....[10]....
        /*00ec*/ 	.word	0x00000310
        /*00f0*/ 	.word	0x000000ff
        /*00f4*/ 	.word	0x00038028
        /*00f8*/ 	.short	0x0100
        /*00fa*/ 	.byte	0x08
	.zero		1


	//   ....[11]....
        /*00fc*/ 	.word	0x00000320
        /*0100*/ 	.word	0x000000ff
        /*0104*/ 	.word	0x00038098
        /*0108*/ 	.short	0x0100
        /*010a*/ 	.byte	0x08
	.zero		1


	//   ....[12]....
        /*010c*/ 	.word	0x00000330
        /*0110*/ 	.word	0x000000ff
        /*0114*/ 	.word	0x00038030
        /*0118*/ 	.short	0x0100
        /*011a*/ 	.byte	0x08
	.zero		1


	//   ....[13]....
        /*011c*/ 	.word	0x00000340
        /*0120*/ 	.word	0x000000ff
        /*0124*/ 	.word	0x000380a0
        /*0128*/ 	.short	0x0100
        /*012a*/ 	.byte	0x08
	.zero		1


	//   ....[14]....
        /*012c*/ 	.word	0x00000350
        /*0130*/ 	.word	0x000000ff
        /*0134*/ 	.word	0x00038038
        /*0138*/ 	.short	0x0100
        /*013a*/ 	.byte	0x08
	.zero		1


	//   ....[15]....
        /*013c*/ 	.word	0x00000360
        /*0140*/ 	.word	0x000000ff
        /*0144*/ 	.word	0x000380a8
        /*0148*/ 	.short	0x0100
        /*014a*/ 	.byte	0x08
	.zero		1


	//   ....[16]....
        /*014c*/ 	.word	0x00000370
        /*0150*/ 	.word	0x000000ff
        /*0154*/ 	.word	0x00038040
        /*0158*/ 	.short	0x0100
        /*015a*/ 	.byte	0x08
	.zero		1


	//   ....[17]....
        /*015c*/ 	.word	0x00000380
        /*0160*/ 	.word	0x000000ff
        /*0164*/ 	.word	0x000380b0
        /*0168*/ 	.short	0x0100
        /*016a*/ 	.byte	0x08
	.zero		1


	//   ....[18]....
        /*016c*/ 	.word	0x00000390
        /*0170*/ 	.word	0x000000ff
        /*0174*/ 	.word	0x00038048
        /*0178*/ 	.short	0x0100
        /*017a*/ 	.byte	0x08
	.zero		1


	//   ....[19]....
        /*017c*/ 	.word	0x000003a0
        /*0180*/ 	.word	0x000000ff
        /*0184*/ 	.word	0x000380b8
        /*0188*/ 	.short	0x0100
        /*018a*/ 	.byte	0x08
	.zero		1


	//   ....[20]....
        /*018c*/ 	.word	0x000003b0
        /*0190*/ 	.word	0x000000ff
        /*0194*/ 	.word	0x00038050
        /*0198*/ 	.short	0x0100
        /*019a*/ 	.byte	0x08
	.zero		1


	//   ....[21]....
        /*019c*/ 	.word	0x000003c0
        /*01a0*/ 	.word	0x000000ff
        /*01a4*/ 	.word	0x000380c0
        /*01a8*/ 	.short	0x0100
        /*01aa*/ 	.byte	0x08
	.zero		1


	//   ....[22]....
        /*01ac*/ 	.word	0x000003d0
        /*01b0*/ 	.word	0x000000ff
        /*01b4*/ 	.word	0x00038058
        /*01b8*/ 	.short	0x0100
        /*01ba*/ 	.byte	0x08
	.zero		1


	//   ....[23]....
        /*01bc*/ 	.word	0x000003e0
        /*01c0*/ 	.word	0x000000ff
        /*01c4*/ 	.word	0x000380c8
        /*01c8*/ 	.short	0x0100
        /*01ca*/ 	.byte	0x08
	.zero		1


	//   ....[24]....
        /*01cc*/ 	.word	0x000003f0
        /*01d0*/ 	.word	0x000000ff
        /*01d4*/ 	.word	0x00038060
        /*01d8*/ 	.short	0x0100
        /*01da*/ 	.byte	0x08
	.zero		1


	//   ....[25]....
        /*01dc*/ 	.word	0x00000400
        /*01e0*/ 	.word	0x000000ff
        /*01e4*/ 	.word	0x000380d0
        /*01e8*/ 	.short	0x0100
        /*01ea*/ 	.byte	0x08
	.zero		1


	//   ....[26]....
        /*01ec*/ 	.word	0x00000410
        /*01f0*/ 	.word	0x000000ff
        /*01f4*/ 	.word	0x00038068
        /*01f8*/ 	.short	0x0100
        /*01fa*/ 	.byte	0x08
	.zero		1


	//   ....[27]....
        /*01fc*/ 	.word	0x00000420
        /*0200*/ 	.word	0x000000ff
        /*0204*/ 	.word	0x000380d8
        /*0208*/ 	.short	0x0100
        /*020a*/ 	.byte	0x08
	.zero		1


	//   ....[28]....
        /*020c*/ 	.word	0x00001060
        /*0210*/ 	.word	0x00000008
        /*0214*/ 	.word	0x00038000
        /*0218*/ 	.short	0x010a
        /*021a*/ 	.byte	0x3f
	.zero		1


	//   ....[29]....
        /*021c*/ 	.word	0x000013a0
        /*0220*/ 	.word	0x00000009
        /*0224*/ 	.word	0x00038000
        /*0228*/ 	.short	0x010a
        /*022a*/ 	.byte	0x3f
	.zero		1


	//   ....[30]....
        /*022c*/ 	.word	0x00001580
        /*0230*/ 	.word	0x000000ff
        /*0234*/ 	.word	0x00000000
        /*0238*/ 	.short	0x0101
        /*023a*/ 	.byte	0x06
	.zero		1


	//   ....[31]....
        /*023c*/ 	.word	0x000017a0
        /*0240*/ 	.word	0x00000005
        /*0244*/ 	.word	0x00000000
        /*0248*/ 	.short	0x0101
        /*024a*/ 	.byte	0x3f
	.zero		1


	//   ....[32]....
        /*024c*/ 	.word	0x0000b030
        /*0250*/ 	.word	0x00000007
        /*0254*/ 	.word	0x00038070
        /*0258*/ 	.short	0x010a
        /*025a*/ 	.byte	0x3f
	.zero		1


	//   ....[33]....
        /*025c*/ 	.word	0x0000b770
        /*0260*/ 	.word	0x00000003
        /*0264*/ 	.word	0x00000000
        /*0268*/ 	.short	0x010a
        /*026a*/ 	.byte	0x3f
	.zero		1


	//   ....[34]....
        /*026c*/ 	.word	0x0000b820
        /*0270*/ 	.word	0x00000000
        /*0274*/ 	.word	0x00000000
        /*0278*/ 	.short	0x010a
        /*027a*/ 	.byte	0x3f
	.zero		1


	//   ....[35]....
        /*027c*/ 	.word	0x0000b8d0
        /*0280*/ 	.word	0x00000000
        /*0284*/ 	.word	0x00000000
        /*0288*/ 	.short	0x010a
        /*028a*/ 	.byte	0x3f
	.zero		1


	//   ....[36]....
        /*028c*/ 	.word	0x0000b980
        /*0290*/ 	.word	0x00000000
        /*0294*/ 	.word	0x00000000
        /*0298*/ 	.short	0x010a
        /*029a*/ 	.byte	0x3f
	.zero		1


	//   ....[37]....
        /*029c*/ 	.word	0x0000ba30
        /*02a0*/ 	.word	0x00000000
        /*02a4*/ 	.word	0x00000000
        /*02a8*/ 	.short	0x010a
        /*02aa*/ 	.byte	0x3f
	.zero		1


	//   ....[38]....
        /*02ac*/ 	.word	0x0000bae0
        /*02b0*/ 	.word	0x00000000
        /*02b4*/ 	.word	0x00000000
        /*02b8*/ 	.short	0x010a
        /*02ba*/ 	.byte	0x3f
	.zero		1


	//   ....[39]....
        /*02bc*/ 	.word	0x0000bb90
        /*02c0*/ 	.word	0x00000000
        /*02c4*/ 	.word	0x00000000
        /*02c8*/ 	.short	0x010a
        /*02ca*/ 	.byte	0x3f
	.zero		1


	//   ....[40]....
        /*02cc*/ 	.word	0x0000bc40
        /*02d0*/ 	.word	0x00000000
        /*02d4*/ 	.word	0x00000000
        /*02d8*/ 	.short	0x010a
        /*02da*/ 	.byte	0x3f
	.zero		1


	//   ....[41]....
        /*02dc*/ 	.word	0x0000bcf0
        /*02e0*/ 	.word	0x00000000
        /*02e4*/ 	.word	0x00000000
        /*02e8*/ 	.short	0x010a
        /*02ea*/ 	.byte	0x3f
	.zero		1


	//   ....[42]....
        /*02ec*/ 	.word	0x0000bda0
        /*02f0*/ 	.word	0x00000000
        /*02f4*/ 	.word	0x00000000
        /*02f8*/ 	.short	0x010a
        /*02fa*/ 	.byte	0x3f
	.zero		1


	//   ....[43]....
        /*02fc*/ 	.word	0x0000be50
        /*0300*/ 	.word	0x00000000
        /*0304*/ 	.word	0x00000000
        /*0308*/ 	.short	0x010a
        /*030a*/ 	.byte	0x3f
	.zero		1


	//   ....[44]....
        /*030c*/ 	.word	0x0000bf00
        /*0310*/ 	.word	0x00000000
        /*0314*/ 	.word	0x00000000
        /*0318*/ 	.short	0x010a
        /*031a*/ 	.byte	0x3f
	.zero		1


	//   ....[45]....
        /*031c*/ 	.word	0x0000bfb0
        /*0320*/ 	.word	0x00000000
        /*0324*/ 	.word	0x00000000
        /*0328*/ 	.short	0x010a
        /*032a*/ 	.byte	0x3f
	.zero		1


	//   ....[46]....
        /*032c*/ 	.word	0x0000c060
        /*0330*/ 	.word	0x00000005
        /*0334*/ 	.word	0x00000000
        /*0338*/ 	.short	0x010a
        /*033a*/ 	.byte	0x3f
	.zero		1


	//----- nvinfo : EIATTR_NUM_MBARRIERS
	.align		4
.L_26:
        /*033c*/ 	.byte	0x03, 0x38
        /*033e*/ 	.short	0x001c


	//----- nvinfo : EIATTR_EXIT_INSTR_OFFSETS
	.align		4
        /*0340*/ 	.byte	0x04, 0x1c
        /*0342*/ 	.short	(.L_28 - .L_27)


	//   ....[0]....
.L_27:
        /*0344*/ 	.word	0x00000b90


	//   ....[1]....
        /*0348*/ 	.word	0x000019d0


	//   ....[2]....
        /*034c*/ 	.word	0x00001af0


	//   ....[3]....
        /*0350*/ 	.word	0x000084e0


	//   ....[4]....
        /*0354*/ 	.word	0x00008510


	//   ....[5]....
        /*0358*/ 	.word	0x0000ade0


	//   ....[6]....
        /*035c*/ 	.word	0x0000ae10


	//   ....[7]....
        /*0360*/ 	.word	0x0000ae30


	//   ....[8]....
        /*0364*/ 	.word	0x0000b680


	//   ....[9]....
        /*0368*/ 	.word	0x0000c090


	//----- nvinfo : EIATTR_MAX_THREADS
	.align		4
.L_28:
        /*036c*/ 	.byte	0x04, 0x05
        /*036e*/ 	.short	(.L_30 - .L_29)
.L_29:
        /*0370*/ 	.word	0x00000100
        /*0374*/ 	.word	0x00000001
        /*0378*/ 	.word	0x00000001


	//----- nvinfo : EIATTR_CRS_STACK_SIZE
	.align		4
.L_30:
        /*037c*/ 	.byte	0x04, 0x1e
        /*037e*/ 	.short	(.L_32 - .L_31)
.L_31:
        /*0380*/ 	.word	0x00000000


	//----- nvinfo : EIATTR_CBANK_PARAM_SIZE
	.align		4
.L_32:
        /*0384*/ 	.byte	0x03, 0x19
        /*0386*/ 	.short	0x03f0


	//----- nvinfo : EIATTR_PARAM_CBANK
	.align		4
        /*0388*/ 	.byte	0x04, 0x0a
        /*038a*/ 	.short	(.L_34 - .L_33)
	.align		4
.L_33:
        /*038c*/ 	.word	index@(.nv.constant0._ZN7cutlass13device_kernelINS_4conv6kernel13ConvUniversalINS1_16ConvProblemShapeILNS1_8OperatorE2ELi2EEENS1_10collective14CollectiveConvINS1_46MainloopSm90TmaGmmaWarpSpecializedImplicitGemmILS5_2ELi14ELi2EN4cute5tupleIJNSA_1CILi1EEESD_SD_EEENS1_36KernelImplicitTmaWarpSpecializedSm90ELi1EEENSB_IJNSC_ILi128EEENSB_IJSH_EEENSB_IJNSC_ILi32EEEEEEEEENS_6half_tESM_NSA_8TiledMMAINSA_8MMA_AtomIJNSA_4SM904GMMA26MMA_64x128x16_F32F16F16_SSILNSQ_5MajorE1ELSS_1ELNSQ_7ScaleInE1ELST_1EEEEEENSA_6LayoutISE_NSB_IJNSC_ILi0EEESX_SX_EEEEENSB_IJNSA_10UnderscoreES10_S10_EEEEENS7_6detail26Sm90ImplicitGemmTileTraitsINSA_13SM90_TMA_LOADENSA_14ComposedLayoutINSA_7SwizzleILi3ELi4ELi3EEENSA_18smem_ptr_flag_bitsILi16EEENSW_INSB_IJNSB_IJNSC_ILi64EEENSC_ILi2EEEEEENSB_IJNSC_ILi8EEENSC_ILi4EEEEEENSB_IJSD_NSC_ILi14EEEEEEEEENSB_IJNSB_IJSD_NSC_ILi2048EEEEEENSB_IJS1B_NSC_ILi512EEEEEENSB_IJSX_NSC_ILi4096EEEEEEEEEEEEEvEENS14_INSA_20SM90_TMA_LOAD_IM2COLES1S_vEEEENS_8epilogue10collective6detail29Sm90TmaWarpSpecializedAdapterINS1Y_15DefaultEpilogueISM_NSB_IJlNSB_IJSD_llEEESX_EEES23_NS1X_6thread17LinearCombinationISM_Li1EffLNS24_9ScaleType4KindE0ELNS_15FloatRoundStyleE2ESM_EENS_4gemm15EpilogueDefaultEEEEEvvEEEEvNT_6ParamsE)
        /*0390*/ 	.short	0x0210
        /*0392*/ 	.short	0x03f0


	//----- nvinfo : EIATTR_SW_WAR
	.align		4
.L_34:
        /*0394*/ 	.byte	0x04, 0x36
        /*0396*/ 	.short	(.L_36 - .L_35)
.L_35:
        /*0398*/ 	.word	0x00000008
.L_36:


//--------------------- .nv.callgraph             --------------------------
	.section	.nv.callgraph,"",@"SHT_CUDA_CALLGRAPH"
	.align	4
	.sectionentsize	8
	.align		4
        /*0000*/ 	.word	0x00000000
	.align		4
        /*0004*/ 	.word	0xffffffff
	.align		4
        /*0008*/ 	.word	0x00000000
	.align		4
        /*000c*/ 	.word	0xfffffffe
	.align		4
        /*0010*/ 	.word	0x00000000
	.align		4
        /*0014*/ 	.word	0xfffffffd
	.align		4
        /*0018*/ 	.word	0x00000000
	.align		4
        /*001c*/ 	.word	0xfffffffc


//--------------------- .nv.constant4             --------------------------
	.section	.nv.constant4,"a",@progbits
	.align	8
	.align		8
.nv.constant4:
        /*0000*/ 	.dword	_ZN39_INTERNAL_ffa6b548_4_k_cu_b263fb6c_34464cuda3std3__45__cpo5beginE
	.align		8
        /*0008*/ 	.dword	_ZN39_INTERNAL_ffa6b548_4_k_cu_b263fb6c_34464cuda3std3__45__cpo3endE
	.align		8
        /*0010*/ 	.dword	_ZN39_INTERNAL_ffa6b548_4_k_cu_b263fb6c_34464cuda3std3__45__cpo6cbeginE
	.align		8
        /*0018*/ 	.dword	_ZN39_INTERNAL_ffa6b548_4_k_cu_b263fb6c_34464cuda3std3__45__cpo4cendE
	.align		8
        /*0020*/ 	.dword	_ZN39_INTERNAL_ffa6b548_4_k_cu_b263fb6c_34464cuda3std3__441_GLOBAL__N__ffa6b548_4_k_cu_b263fb6c_34466ignoreE
	.align		8
        /*0028*/ 	.dword	_ZN39_INTERNAL_ffa6b548_4_k_cu_b263fb6c_34464cuda3std3__419piecewise_constructE
	.align		8
        /*0030*/ 	.dword	_ZN39_INTERNAL_ffa6b548_4_k_cu_b263fb6c_34464cuda3std3__48in_placeE
	.align		8
        /*0038*/ 	.dword	_ZN39_INTERNAL_ffa6b548_4_k_cu_b263fb6c_34464cuda3std6ranges3__45__cpo4swapE
	.align		8
        /*0040*/ 	.dword	_ZN39_INTERNAL_ffa6b548_4_k_cu_b263fb6c_34464cuda3std6ranges3__45__cpo9iter_moveE
	.align		8
        /*0048*/ 	.dword	_ZN39_INTERNAL_ffa6b548_4_k_cu_b263fb6c_34464cute7productE
	.align		8
        /*0050*/ 	.dword	_ZN39_INTERNAL_ffa6b548_4_k_cu_b263fb6c_34464cute1_E


//--------------------- .text._ZN7cutlass13device_kernelINS_4conv6kernel13ConvUniversalINS1_16ConvProblemShapeILNS1_8OperatorE2ELi2EEENS1_10collective14CollectiveConvINS1_46MainloopSm90TmaGmmaWarpSpecializedImplicitGemmILS5_2ELi14ELi2EN4cute5tupleIJNSA_1CILi1EEESD_SD_EEENS1_36KernelImplicitTmaWarpSpecializedSm90ELi1EEENSB_IJNSC_ILi128EEENSB_IJSH_EEENSB_IJNSC_ILi32EEEEEEEEENS_6half_tESM_NSA_8TiledMMAINSA_8MMA_AtomIJNSA_4SM904GMMA26MMA_64x128x16_F32F16F16_SSILNSQ_5MajorE1ELSS_1ELNSQ_7ScaleInE1ELST_1EEEEEENSA_6LayoutISE_NSB_IJNSC_ILi0EEESX_SX_EEEEENSB_IJNSA_10UnderscoreES10_S10_EEEEENS7_6detail26Sm90ImplicitGemmTileTraitsINSA_13SM90_TMA_LOADENSA_14ComposedLayoutINSA_7SwizzleILi3ELi4ELi3EEENSA_18smem_ptr_flag_bitsILi16EEENSW_INSB_IJNSB_IJNSC_ILi64EEENSC_ILi2EEEEEENSB_IJNSC_ILi8EEENSC_ILi4EEEEEENSB_IJSD_NSC_ILi14EEEEEEEEENSB_IJNSB_IJSD_NSC_ILi2048EEEEEENSB_IJS1B_NSC_ILi512EEEEEENSB_IJSX_NSC_ILi4096EEEEEEEEEEEEEvEENS14_INSA_20SM90_TMA_LOAD_IM2COLES1S_vEEEENS_8epilogue10collective6detail29Sm90TmaWarpSpecializedAdapterINS1Y_15DefaultEpilogueISM_NSB_IJlNSB_IJSD_llEEESX_EEES23_NS1X_6thread17LinearCombinationISM_Li1EffLNS24_9ScaleType4KindE0ELNS_15FloatRoundStyleE2ESM_EENS_4gemm15EpilogueDefaultEEEEEvvEEEEvNT_6ParamsE --------------------------
	.section	.text._ZN7cutlass13device_kernelINS_4conv6kernel13ConvUniversalINS1_16ConvProblemShapeILNS1_8OperatorE2ELi2EEENS1_10collective14CollectiveConvINS1_46MainloopSm90TmaGmmaWarpSpecializedImplicitGemmILS5_2ELi14ELi2EN4cute5tupleIJNSA_1CILi1EEESD_SD_EEENS1_36KernelImplicitTmaWarpSpecializedSm90ELi1EEENSB_IJNSC_ILi128EEENSB_IJSH_EEENSB_IJNSC_ILi32EEEEEEEEENS_6half_tESM_NSA_8TiledMMAINSA_8MMA_AtomIJNSA_4SM904GMMA26MMA_64x128x16_F32F16F16_SSILNSQ_5MajorE1ELSS_1ELNSQ_7ScaleInE1ELST_1EEEEEENSA_6LayoutISE_NSB_IJNSC_ILi0EEESX_SX_EEEEENSB_IJNSA_10UnderscoreES10_S10_EEEEENS7_6detail26Sm90ImplicitGemmTileTraitsINSA_13SM90_TMA_LOADENSA_14ComposedLayoutINSA_7SwizzleILi3ELi4ELi3EEENSA_18smem_ptr_flag_bitsILi16EEENSW_INSB_IJNSB_IJNSC_ILi64EEENSC_ILi2EEEEEENSB_IJNSC_ILi8EEENSC_ILi4EEEEEENSB_IJSD_NSC_ILi14EEEEEEEEENSB_IJNSB_IJSD_NSC_ILi2048EEEEEENSB_IJS1B_NSC_ILi512EEEEEENSB_IJSX_NSC_ILi4096EEEEEEEEEEEEEvEENS14_INSA_20SM90_TMA_LOAD_IM2COLES1S_vEEEENS_8epilogue10collective6detail29Sm90TmaWarpSpecializedAdapterINS1Y_15DefaultEpilogueISM_NSB_IJlNSB_IJSD_llEEESX_EEES23_NS1X_6thread17LinearCombinationISM_Li1EffLNS24_9ScaleType4KindE0ELNS_15FloatRoundStyleE2ESM_EENS_4gemm15EpilogueDefaultEEEEEvvEEEEvNT_6ParamsE,"ax",@progbits
	.align	128
.text._ZN7cutlass13device_kernelINS_4conv6kernel13ConvUniversalINS1_16ConvProblemShapeILNS1_8OperatorE2ELi2EEENS1_10collective14CollectiveConvINS1_46MainloopSm90TmaGmmaWarpSpecializedImplicitGemmILS5_2ELi14ELi2EN4cute5tupleIJNSA_1CILi1EEESD_SD_EEENS1_36KernelImplicitTmaWarpSpecializedSm90ELi1EEENSB_IJNSC_ILi128EEENSB_IJSH_EEENSB_IJNSC_ILi32EEEEEEEEENS_6half_tESM_NSA_8TiledMMAINSA_8MMA_AtomIJNSA_4SM904GMMA26MMA_64x128x16_F32F16F16_SSILNSQ_5MajorE1ELSS_1ELNSQ_7ScaleInE1ELST_1EEEEEENSA_6LayoutISE_NSB_IJNSC_ILi0EEESX_SX_EEEEENSB_IJNSA_10UnderscoreES10_S10_EEEEENS7_6detail26Sm90ImplicitGemmTileTraitsINSA_13SM90_TMA_LOADENSA_14ComposedLayoutINSA_7SwizzleILi3ELi4ELi3EEENSA_18smem_ptr_flag_bitsILi16EEENSW_INSB_IJNSB_IJNSC_ILi64EEENSC_ILi2EEEEEENSB_IJNSC_ILi8EEENSC_ILi4EEEEEENSB_IJSD_NSC_ILi14EEEEEEEEENSB_IJNSB_IJSD_NSC_ILi2048EEEEEENSB_IJS1B_NSC_ILi512EEEEEENSB_IJSX_NSC_ILi4096EEEEEEEEEEEEEvEENS14_INSA_20SM90_TMA_LOAD_IM2COLES1S_vEEEENS_8epilogue10collective6detail29Sm90TmaWarpSpecializedAdapterINS1Y_15DefaultEpilogueISM_NSB_IJlNSB_IJSD_llEEESX_EEES23_NS1X_6thread17LinearCombinationISM_Li1EffLNS24_9ScaleType4KindE0ELNS_15FloatRoundStyleE2ESM_EENS_4gemm15EpilogueDefaultEEEEEvvEEEEvNT_6ParamsE:
        .type           _ZN7cutlass13device_kernelINS_4conv6kernel13ConvUniversalINS1_16ConvProblemShapeILNS1_8OperatorE2ELi2EEENS1_10collective14CollectiveConvINS1_46MainloopSm90TmaGmmaWarpSpecializedImplicitGemmILS5_2ELi14ELi2EN4cute5tupleIJNSA_1CILi1EEESD_SD_EEENS1_36KernelImplicitTmaWarpSpecializedSm90ELi1EEENSB_IJNSC_ILi128EEENSB_IJSH_EEENSB_IJNSC_ILi32EEEEEEEEENS_6half_tESM_NSA_8TiledMMAINSA_8MMA_AtomIJNSA_4SM904GMMA26MMA_64x128x16_F32F16F16_SSILNSQ_5MajorE1ELSS_1ELNSQ_7ScaleInE1ELST_1EEEEEENSA_6LayoutISE_NSB_IJNSC_ILi0EEESX_SX_EEEEENSB_IJNSA_10UnderscoreES10_S10_EEEEENS7_6detail26Sm90ImplicitGemmTileTraitsINSA_13SM90_TMA_LOADENSA_14ComposedLayoutINSA_7SwizzleILi3ELi4ELi3EEENSA_18smem_ptr_flag_bitsILi16EEENSW_INSB_IJNSB_IJNSC_ILi64EEENSC_ILi2EEEEEENSB_IJNSC_ILi8EEENSC_ILi4EEEEEENSB_IJSD_NSC_ILi14EEEEEEEEENSB_IJNSB_IJSD_NSC_ILi2048EEEEEENSB_IJS1B_NSC_ILi512EEEEEENSB_IJSX_NSC_ILi4096EEEEEEEEEEEEEvEENS14_INSA_20SM90_TMA_LOAD_IM2COLES1S_vEEEENS_8epilogue10collective6detail29Sm90TmaWarpSpecializedAdapterINS1Y_15DefaultEpilogueISM_NSB_IJlNSB_IJSD_llEEESX_EEES23_NS1X_6thread17LinearCombinationISM_Li1EffLNS24_9ScaleType4KindE0ELNS_15FloatRoundStyleE2ESM_EENS_4gemm15EpilogueDefaultEEEEEvvEEEEvNT_6ParamsE,@function
        .size           _ZN7cutlass13device_kernelINS_4conv6kernel13ConvUniversalINS1_16ConvProblemShapeILNS1_8OperatorE2ELi2EEENS1_10collective14CollectiveConvINS1_46MainloopSm90TmaGmmaWarpSpecializedImplicitGemmILS5_2ELi14ELi2EN4cute5tupleIJNSA_1CILi1EEESD_SD_EEENS1_36KernelImplicitTmaWarpSpecializedSm90ELi1EEENSB_IJNSC_ILi128EEENSB_IJSH_EEENSB_IJNSC_ILi32EEEEEEEEENS_6half_tESM_NSA_8TiledMMAINSA_8MMA_AtomIJNSA_4SM904GMMA26MMA_64x128x16_F32F16F16_SSILNSQ_5MajorE1ELSS_1ELNSQ_7ScaleInE1ELST_1EEEEEENSA_6LayoutISE_NSB_IJNSC_ILi0EEESX_SX_EEEEENSB_IJNSA_10UnderscoreES10_S10_EEEEENS7_6detail26Sm90ImplicitGemmTileTraitsINSA_13SM90_TMA_LOADENSA_14ComposedLayoutINSA_7SwizzleILi3ELi4ELi3EEENSA_18smem_ptr_flag_bitsILi16EEENSW_INSB_IJNSB_IJNSC_ILi64EEENSC_ILi2EEEEEENSB_IJNSC_ILi8EEENSC_ILi4EEEEEENSB_IJSD_NSC_ILi14EEEEEEEEENSB_IJNSB_IJSD_NSC_ILi2048EEEEEENSB_IJS1B_NSC_ILi512EEEEEENSB_IJSX_NSC_ILi4096EEEEEEEEEEEEEvEENS14_INSA_20SM90_TMA_LOAD_IM2COLES1S_vEEEENS_8epilogue10collective6detail29Sm90TmaWarpSpecializedAdapterINS1Y_15DefaultEpilogueISM_NSB_IJlNSB_IJSD_llEEESX_EEES23_NS1X_6thread17LinearCombinationISM_Li1EffLNS24_9ScaleType4KindE0ELNS_15FloatRoundStyleE2ESM_EENS_4gemm15EpilogueDefaultEEEEEvvEEEEvNT_6ParamsE,(.L_x_296 - _ZN7cutlass13device_kernelINS_4conv6kernel13ConvUniversalINS1_16ConvProblemShapeILNS1_8OperatorE2ELi2EEENS1_10collective14CollectiveConvINS1_46MainloopSm90TmaGmmaWarpSpecializedImplicitGemmILS5_2ELi14ELi2EN4cute5tupleIJNSA_1CILi1EEESD_SD_EEENS1_36KernelImplicitTmaWarpSpecializedSm90ELi1EEENSB_IJNSC_ILi128EEENSB_IJSH_EEENSB_IJNSC_ILi32EEEEEEEEENS_6half_tESM_NSA_8TiledMMAINSA_8MMA_AtomIJNSA_4SM904GMMA26MMA_64x128x16_F32F16F16_SSILNSQ_5MajorE1ELSS_1ELNSQ_7ScaleInE1ELST_1EEEEEENSA_6LayoutISE_NSB_IJNSC_ILi0EEESX_SX_EEEEENSB_IJNSA_10UnderscoreES10_S10_EEEEENS7_6detail26Sm90ImplicitGemmTileTraitsINSA_13SM90_TMA_LOADENSA_14ComposedLayoutINSA_7SwizzleILi3ELi4ELi3EEENSA_18smem_ptr_flag_bitsILi16EEENSW_INSB_IJNSB_IJNSC_ILi64EEENSC_ILi2EEEEEENSB_IJNSC_ILi8EEENSC_ILi4EEEEEENSB_IJSD_NSC_ILi14EEEEEEEEENSB_IJNSB_IJSD_NSC_ILi2048EEEEEENSB_IJS1B_NSC_ILi512EEEEEENSB_IJSX_NSC_ILi4096EEEEEEEEEEEEEvEENS14_INSA_20SM90_TMA_LOAD_IM2COLES1S_vEEEENS_8epilogue10collective6detail29Sm90TmaWarpSpecializedAdapterINS1Y_15DefaultEpilogueISM_NSB_IJlNSB_IJSD_llEEESX_EEES23_NS1X_6thread17LinearCombinationISM_Li1EffLNS24_9ScaleType4KindE0ELNS_15FloatRoundStyleE2ESM_EENS_4gemm15EpilogueDefaultEEEEEvvEEEEvNT_6ParamsE)
        .other          _ZN7cutlass13device_kernelINS_4conv6kernel13ConvUniversalINS1_16ConvProblemShapeILNS1_8OperatorE2ELi2EEENS1_10collective14CollectiveConvINS1_46MainloopSm90TmaGmmaWarpSpecializedImplicitGemmILS5_2ELi14ELi2EN4cute5tupleIJNSA_1CILi1EEESD_SD_EEENS1_36KernelImplicitTmaWarpSpecializedSm90ELi1EEENSB_IJNSC_ILi128EEENSB_IJSH_EEENSB_IJNSC_ILi32EEEEEEEEENS_6half_tESM_NSA_8TiledMMAINSA_8MMA_AtomIJNSA_4SM904GMMA26MMA_64x128x16_F32F16F16_SSILNSQ_5MajorE1ELSS_1ELNSQ_7ScaleInE1ELST_1EEEEEENSA_6LayoutISE_NSB_IJNSC_ILi0EEESX_SX_EEEEENSB_IJNSA_10UnderscoreES10_S10_EEEEENS7_6detail26Sm90ImplicitGemmTileTraitsINSA_13SM90_TMA_LOADENSA_14ComposedLayoutINSA_7SwizzleILi3ELi4ELi3EEENSA_18smem_ptr_flag_bitsILi16EEENSW_INSB_IJNSB_IJNSC_ILi64EEENSC_ILi2EEEEEENSB_IJNSC_ILi8EEENSC_ILi4EEEEEENSB_IJSD_NSC_ILi14EEEEEEEEENSB_IJNSB_IJSD_NSC_ILi2048EEEEEENSB_IJS1B_NSC_ILi512EEEEEENSB_IJSX_NSC_ILi4096EEEEEEEEEEEEEvEENS14_INSA_20SM90_TMA_LOAD_IM2COLES1S_vEEEENS_8epilogue10collective6detail29Sm90TmaWarpSpecializedAdapterINS1Y_15DefaultEpilogueISM_NSB_IJlNSB_IJSD_llEEESX_EEES23_NS1X_6thread17LinearCombinationISM_Li1EffLNS24_9ScaleType4KindE0ELNS_15FloatRoundStyleE2ESM_EENS_4gemm15EpilogueDefaultEEEEEvvEEEEvNT_6ParamsE,@"STO_CUDA_ENTRY STV_DEFAULT"
_ZN7cutlass13device_kernelINS_4conv6kernel13ConvUniversalINS1_16ConvProblemShapeILNS1_8OperatorE2ELi2EEENS1_10collective14CollectiveConvINS1_46MainloopSm90TmaGmmaWarpSpecializedImplicitGemmILS5_2ELi14ELi2EN4cute5tupleIJNSA_1CILi1EEESD_SD_EEENS1_36KernelImplicitTmaWarpSpecializedSm90ELi1EEENSB_IJNSC_ILi128EEENSB_IJSH_EEENSB_IJNSC_ILi32EEEEEEEEENS_6half_tESM_NSA_8TiledMMAINSA_8MMA_AtomIJNSA_4SM904GMMA26MMA_64x128x16_F32F16F16_SSILNSQ_5MajorE1ELSS_1ELNSQ_7ScaleInE1ELST_1EEEEEENSA_6LayoutISE_NSB_IJNSC_ILi0EEESX_SX_EEEEENSB_IJNSA_10UnderscoreES10_S10_EEEEENS7_6detail26Sm90ImplicitGemmTileTraitsINSA_13SM90_TMA_LOADENSA_14ComposedLayoutINSA_7SwizzleILi3ELi4ELi3EEENSA_18smem_ptr_flag_bitsILi16EEENSW_INSB_IJNSB_IJNSC_ILi64EEENSC_ILi2EEEEEENSB_IJNSC_ILi8EEENSC_ILi4EEEEEENSB_IJSD_NSC_ILi14EEEEEEEEENSB_IJNSB_IJSD_NSC_ILi2048EEEEEENSB_IJS1B_NSC_ILi512EEEEEENSB_IJSX_NSC_ILi4096EEEEEEEEEEEEEvEENS14_INSA_20SM90_TMA_LOAD_IM2COLES1S_vEEEENS_8epilogue10collective6detail29Sm90TmaWarpSpecializedAdapterINS1Y_15DefaultEpilogueISM_NSB_IJlNSB_IJSD_llEEESX_EEES23_NS1X_6thread17LinearCombinationISM_Li1EffLNS24_9ScaleType4KindE0ELNS_15FloatRoundStyleE2ESM_EENS_4gemm15EpilogueDefaultEEEEEvvEEEEvNT_6ParamsE:
[----:B------:R-:W-:Y:S01]  /*0000*/  LDC R1, c[0x0][0x28] ;  /* 0x00000a00ff017b82 */ /* 0x000fe20000000800 */
[----:B------:R-:W0:Y:S01]  /*0010*/  S2R R12, SR_TID.X ;  /* 0x00000000000c7919 */ /* 0x000e220000002100 */
[----:B------:R-:W-:Y:S01]  /*0020*/  ELECT P0, URZ, PT ;  /* 0x00000000003f782f */ /* 0x000fe20003800000 */
[----:B------:R-:W-:Y:S01]  /*0030*/  BSSY B0, `(.L_x_0) ;  /* 0x000000f000007945 */ /* 0x000fe20003800000 */
[--C-:B0-----:R-:W-:Y:S02]  /*0040*/  SHF.R.U32.HI R0, RZ, 0x5, R12.reuse ;  /* 0x00000005ff007819 */ /* 0x101fe4000001160c */
[----:B------:R-:W-:-:S03]  /*0050*/  SHF.R.U32.HI R3, RZ, 0x7, R12 ;  /* 0x00000007ff037819 */ /* 0x000fc6000001160c */
[----:B------:R-:W0:Y:S04]  /*0060*/  SHFL.IDX PT, R2, R0, RZ, 0x1f ;  /* 0x00001fff00027589 */ /* 0x000e2800000e0000 */
[----:B------:R1:W2:Y:S01]  /*0070*/  SHFL.IDX PT, R8, R3, RZ, 0x1f ;  /* 0x00001fff03087589 */ /* 0x0002a200000e0000 */
[----:B0-----:R-:W-:-:S13]  /*0080*/  ISETP.NE.OR P0, PT, R2, RZ, !P0 ;  /* 0x000000ff0200720c */ /* 0x001fda0004705670 */
[----:B-12---:R-:W-:Y:S05]  /*0090*/  @P0 BRA `(.L_x_1) ;  /* 0x0000000000200947 */ /* 0x006fea0003800000 */
[----:B------:R-:W-:Y:S02]  /*00a0*/  ULDC.64 UR4, c[0x0][0x198] ;  /* 0x0000660000047ab9 */ /* 0x000fe40000000a00 */
[----:B------:R-:W-:Y:S02]  /*00b0*/  UIADD3 UR6, UP0, UR4, 0xf0, URZ ;  /* 0x000000f004067890 */ /* 0x000fe4000ff1e03f */
[----:B------:R-:W-:Y:S02]  /*00c0*/  UIADD3 UR4, UP1, UR4, 0x1f0, URZ ;  /* 0x000001f004047890 */ /* 0x000fe4000ff3e03f */
[----:B------:R-:W-:Y:S02]  /*00d0*/  UIADD3.X UR7, URZ, UR5, URZ, UP0, !UPT ;  /* 0x000000053f077290 */ /* 0x000fe400087fe43f */
[----:B------:R-:W-:-:S07]  /*00e0*/  UIADD3.X UR5, URZ, UR5, URZ, UP1, !UPT ;  /* 0x000000053f057290 */ /* 0x000fce0008ffe43f */
[----:B------:R0:W-:Y:S02]  /*00f0*/  UTMACCTL.PF [UR6] ;  /* 0x00000000060079b9 */ /* 0x0001e40008040000 */
[----:B------:R0:W-:Y:S02]  /*0100*/  UTMACCTL.PF [UR4] ;  /* 0x00000000040079b9 */ /* 0x0001e40008040000 */
[----:B0-----:R-:W-:Y:S01]  /*0110*/  NOP ;  /* 0x0000000000007918 */ /* 0x001fe20000000000 */
.L_x_1:
[----:B------:R-:W-:Y:S05]  /*0120*/  BSYNC B0 ;  /* 0x0000000000007941 */ /* 0x000fea0003800000 */
.L_x_0:
[----:B------:R-:W0:Y:S01]  /*0130*/  SHFL.IDX PT, R0, R0, RZ, 0x1f ;  /* 0x00001fff00007589 */ /* 0x000e2200000e0000 */
[----:B------:R-:W-:-:S04]  /*0140*/  SHF.R.S32.HI R3, RZ, 0x1f, R2 ;  /* 0x0000001fff037819 */ /* 0x000fc80000011402 */
[----:B------:R-:W-:Y:S02]  /*0150*/  LEA.HI R3, R3, R2, RZ, 0x2 ;  /* 0x0000000203037211 */ /* 0x000fe400078f10ff */
[----:B0-----:R-:W-:-:S13]  /*0160*/  ISETP.NE.AND P0, PT, R0, RZ, PT ;  /* 0x000000ff0000720c */ /* 0x001fda0003f05270 */
[----:B------:R-:W-:Y:S05]  /*0170*/  @P0 BRA `(.L_x_2) ;  /* 0x0000000000b40947 */ /* 0x000fea0003800000 */
[----:B------:R-:W-:Y:S01]  /*0180*/  ELECT P0, URZ, PT ;  /* 0x00000000003f782f */ /* 0x000fe20003800000 */
[----:B------:R-:W-:-:S12]  /*0190*/  BSSY B0, `(.L_x_2) ;  /* 0x000002b000007945 */ /* 0x000fd80003800000 */
[----:B------:R-:W-:Y:S05]  /*01a0*/  @!P0 BRA `(.L_x_3) ;  /* 0x0000000000a48947 */ /* 0x000fea0003800000 */
[----:B------:R-:W0:Y:S01]  /*01b0*/  S2UR UR8, SR_CgaCtaId ;  /* 0x00000000000879c3 */ /* 0x000e220000008800 */
[----:B------:R-:W-:Y:S01]  /*01c0*/  UMOV UR4, 0x400 ;  /* 0x0000040000047882 */ /* 0x000fe20000000000 */
[----:B------:R-:W-:Y:S01]  /*01d0*/  UMOV UR5, 0x1 ;  /* 0x0000000100057882 */ /* 0x000fe20000000000 */
[----:B------:R-:W-:Y:S02]  /*01e0*/  UMOV UR6, 0x80 ;  /* 0x0000008000067882 */ /* 0x000fe40000000000 */
[----:B------:R-:W-:-:S04]  /*01f0*/  UIADD3 UR6, -UR6, 0x100000, URZ ;  /* 0x0010000006067890 */ /* 0x000fc8000fffe13f */
[----:B------:R-:W-:Y:S02]  /*0200*/  USHF.L.U32 UR7, UR6, 0xb, URZ ;  /* 0x0000000b06077899 */ /* 0x000fe4000800063f */
[----:B------:R-:W-:Y:S02]  /*0210*/  USHF.L.U32 UR6, UR6, 0x1, URZ ;  /* 0x0000000106067899 */ /* 0x000fe4000800063f */
[----:B0-----:R-:W-:Y:S02]  /*0220*/  ULEA UR8, UR8, UR4, 0x18 ;  /* 0x0000000408087291 */ /* 0x001fe4000f8ec03f */
[----:B------:R-:W-:-:S04]  /*0230*/  UIADD3 UR4, -UR5, 0x100000, URZ ;  /* 0x0010000005047890 */ /* 0x000fc8000fffe13f */
[----:B------:R-:W-:Y:S02]  /*0240*/  USHF.L.U32 UR5, UR4, 0xb, URZ ;  /* 0x0000000b04057899 */ /* 0x000fe4000800063f */
[----:B------:R-:W-:Y:S01]  /*0250*/  USHF.L.U32 UR4, UR4, 0x1, URZ ;  /* 0x0000000104047899 */ /* 0x000fe2000800063f */
[----:B------:R-:W0:Y:S11]  /*0260*/  FENCE.VIEW.ASYNC.S ;  /* 0x00000000000073c6 */ /* 0x000e360000000000 */
[----:B0-----:R0:W1:Y:S01]  /*0270*/  SYNCS.EXCH.64 URZ, [UR8+0x38000], UR4 ;  /* 0x03800004083f75b2 */ /* 0x0010620008000100 */
[----:B------:R0:W2:Y:S01]  /*0280*/  SYNCS.EXCH.64 URZ, [UR8+0x38070], UR6 ;  /* 0x03807006083f75b2 */ /* 0x0000a20008000100 */
[----:B------:R0:W3:Y:S01]  /*0290*/  SYNCS.EXCH.64 URZ, [UR8+0x38008], UR4 ;  /* 0x03800804083f75b2 */ /* 0x0000e20008000100 */
[----:B------:R0:W4:Y:S01]  /*02a0*/  SYNCS.EXCH.64 URZ, [UR8+0x38078], UR6 ;  /* 0x03807806083f75b2 */ /* 0x0001220008000100 */
[----:B------:R0:W0:Y:S01]  /*02b0*/  SYNCS.EXCH.64 URZ, [UR8+0x38010], UR4 ;  /* 0x03801004083f75b2 */ /* 0x0000220008000100 */
        /* <DEDUP_REMOVED lines=23> */
[----:B-1234-:R-:W-:Y:S01]  /*0430*/  NOP ;  /* 0x0000000000007918 */ /* 0x01efe20000000000 */
.L_x_3:
[----:B0-----:R-:W-:Y:S05]  /*0440*/  BSYNC B0 ;  /* 0x0000000000007941 */ /* 0x001fea0003800000 */
.L_x_2:
[----:B------:R-:W-:Y:S01]  /*0450*/  ULDC.64 UR4, c[0x0][0x598] ;  /* 0x0001660000047ab9 */ /* 0x000fe20000000a00 */
[----:B------:R-:W-:Y:S01]  /*0460*/  LOP3.LUT R3, R3, 0xfffffffc, RZ, 0xc0, !PT ;  /* 0xfffffffc03037812 */ /* 0x000fe200078ec0ff */
[----:B------:R-:W-:Y:S01]  /*0470*/  NOP ;  /* 0x0000000000007918 */ /* 0x000fe20000000000 */
[----:B------:R-:W-:Y:S01]  /*0480*/  ISETP.NE.U32.AND P0, PT, RZ, UR4, PT ;  /* 0x00000004ff007c0c */ /* 0x000fe2000bf05070 */
[----:B------:R-:W-:Y:S01]  /*0490*/  NOP ;  /* 0x0000000000007918 */ /* 0x000fe20000000000 */
[----:B------:R-:W-:Y:S01]  /*04a0*/  BAR.SYNC.DEFER_BLOCKING 0x0 ;  /* 0x0000000000007b1d */ /* 0x000fe20000010000 */
[----:B------:R-:W-:Y:S01]  /*04b0*/  IMAD.IADD R7, R2, 0x1, -R3 ;  /* 0x0000000102077824 */ /* 0x000fe200078e0a03 */
[----:B------:R-:W-:Y:S02]  /*04c0*/  ISETP.NE.AND.EX P0, PT, RZ, UR5, PT, P0 ;  /* 0x00000005ff007c0c */ /* 0x000fe4000bf05300 */
[C---:B------:R-:W-:Y:S02]  /*04d0*/  ISETP.NE.AND P2, PT, R8.reuse, 0x1, PT ;  /* 0x000000010800780c */ /* 0x040fe40003f45270 */
[----:B------:R-:W-:Y:S01]  /*04e0*/  LOP3.LUT P1, RZ, R8, R7, RZ, 0xfc, !PT ;  /* 0x0000000708ff7212 */ /* 0x000fe2000782fcff */
[----:B------:R-:W-:-:S03]  /*04f0*/  ULDC.64 UR12, c[0x0][0x208] ;  /* 0x00008200000c7ab9 */ /* 0x000fc60000000a00 */
[----:B------:R-:W-:-:S04]  /*0500*/  SEL R3, RZ, 0x1, P1 ;  /* 0x00000001ff037807 */ /* 0x000fc80000800000 */
[----:B------:R-:W-:Y:S01]  /*0510*/  SEL R3, R3, 0x2, P2 ;  /* 0x0000000203037807 */ /* 0x000fe20001000000 */
[----:B------:R-:W-:Y:S06]  /*0520*/  @!P0 BRA `(.L_x_4) ;  /* 0x00000000001c8947 */ /* 0x000fec0003800000 */
[----:B------:R-:W0:Y:S02]  /*0530*/  LDC.64 R4, c[0x0][0x598] ;  /* 0x00016600ff047b82 */ /* 0x000e240000000a00 */
[----:B0-----:R-:W2:Y:S02]  /*0540*/  LDG.E.64 R4, desc[UR12][R4.64] ;  /* 0x0000000c04047981 */ /* 0x001ea4000c1e1b00 */
[----:B--2---:R-:W-:-:S04]  /*0550*/  ISETP.NE.U32.AND P0, PT, R4, RZ, PT ;  /* 0x000000ff0400720c */ /* 0x004fc80003f05070 */
[----:B------:R-:W-:-:S13]  /*0560*/  ISETP.NE.AND.EX P0, PT, R5, RZ, PT, P0 ;  /* 0x000000ff0500720c */ /* 0x000fda0003f05300 */
[----:B------:R-:W-:Y:S05]  /*0570*/  @!P0 BRA `(.L_x_4) ;  /* 0x0000000000088947 */ /* 0x000fea0003800000 */
[----:B------:R2:W5:Y:S01]  /*0580*/  LD.E R0, desc[UR12][R4.64] ;  /* 0x0000000c04007980 */ /* 0x000562000c101900 */
[----:B------:R-:W-:Y:S05]  /*0590*/  BRA `(.L_x_5) ;  /* 0x0000000000207947 */ /* 0x000fea0003800000 */
.L_x_4:
[----:B------:R-:W-:Y:S02]  /*05a0*/  ULDC.64 UR4, c[0x0][0x588] ;  /* 0x0001620000047ab9 */ /* 0x000fe40000000a00 */
[----:B------:R-:W-:-:S04]  /*05b0*/  ISETP.NE.U32.AND P0, PT, RZ, UR4, PT ;  /* 0x00000004ff007c0c */ /* 0x000fc8000bf05070 */
[----:B------:R-:W-:-:S13]  /*05c0*/  ISETP.NE.AND.EX P0, PT, RZ, UR5, PT, P0 ;  /* 0x00000005ff007c0c */ /* 0x000fda000bf05300 */
[----:B------:R-:W-:Y:S05]  /*05d0*/  @!P0 BRA `(.L_x_6) ;  /* 0x00000000000c8947 */ /* 0x000fea0003800000 */
[----:B------:R-:W0:Y:S02]  /*05e0*/  LDC.64 R4, c[0x0][0x588] ;  /* 0x00016200ff047b82 */ /* 0x000e240000000a00 */
[----:B0-----:R0:W5:Y:S01]  /*05f0*/  LDG.E R0, desc[UR12][R4.64] ;  /* 0x0000000c04007981 */ /* 0x001162000c1e1900 */
[----:B------:R-:W-:Y:S05]  /*0600*/  BRA `(.L_x_5) ;  /* 0x0000000000047947 */ /* 0x000fea0003800000 */
.L_x_6:
[----:B------:R-:W1:Y:S02]  /*0610*/  LDC R0, c[0x0][0x580] ;  /* 0x00016000ff007b82 */ /* 0x000e640000000800 */
.L_x_5:
[----:B------:R-:W-:Y:S02]  /*0620*/  ULDC.64 UR4, c[0x0][0x5a0] ;  /* 0x0001680000047ab9 */ /* 0x000fe40000000a00 */
[----:B------:R-:W-:-:S04]  /*0630*/  ISETP.NE.U32.AND P0, PT, RZ, UR4, PT ;  /* 0x00000004ff007c0c */ /* 0x000fc8000bf05070 */
[----:B------:R-:W-:-:S13]  /*0640*/  ISETP.NE.AND.EX P0, PT, RZ, UR5, PT, P0 ;  /* 0x00000005ff007c0c */ /* 0x000fda000bf05300 */
[----:B------:R-:W-:Y:S05]  /*0650*/  @!P0 BRA `(.L_x_7) ;  /* 0x00000000001c8947 */ /* 0x000fea0003800000 */
[----:B0-2---:R-:W0:Y:S02]  /*0660*/  LDC.64 R4, c[0x0][0x5a0] ;  /* 0x00016800ff047b82 */ /* 0x005e240000000a00 */
[----:B0-----:R-:W2:Y:S02]  /*0670*/  LDG.E.64 R4, desc[UR12][R4.64] ;  /* 0x0000000c04047981 */ /* 0x001ea4000c1e1b00 */
[----:B--2---:R-:W-:-:S04]  /*0680*/  ISETP.NE.U32.AND P0, PT, R4, RZ, PT ;  /* 0x000000ff0400720c */ /* 0x004fc80003f05070 */
[----:B------:R-:W-:-:S13]  /*0690*/  ISETP.NE.AND.EX P0, PT, R5, RZ, PT, P0 ;  /* 0x000000ff0500720c */ /* 0x000fda0003f05300 */
[----:B------:R-:W-:Y:S05]  /*06a0*/  @!P0 BRA `(.L_x_7) ;  /* 0x0000000000088947 */ /* 0x000fea0003800000 */
[----:B------:R0:W5:Y:S01]  /*06b0*/  LD.E R2, desc[UR12][R4.64] ;  /* 0x0000000c04027980 */ /* 0x000162000c101900 */
[----:B------:R-:W-:Y:S05]  /*06c0*/  BRA `(.L_x_8) ;  /* 0x0000000000207947 */ /* 0x000fea0003800000 */
.L_x_7:
[----:B------:R-:W-:Y:S02]  /*06d0*/  ULDC.64 UR4, c[0x0][0x590] ;  /* 0x0001640000047ab9 */ /* 0x000fe40000000a00 */
[----:B------:R-:W-:-:S04]  /*06e0*/  ISETP.NE.U32.AND P0, PT, RZ, UR4, PT ;  /* 0x00000004ff007c0c */ /* 0x000fc8000bf05070 */
[----:B------:R-:W-:-:S13]  /*06f0*/  ISETP.NE.AND.EX P0, PT, RZ, UR5, PT, P0 ;  /* 0x00000005ff007c0c */ /* 0x000fda000bf05300 */
[----:B------:R-:W-:Y:S05]  /*0700*/  @!P0 BRA `(.L_x_9) ;  /* 0x00000000000c8947 */ /* 0x000fea0003800000 */
[----:B0-2---:R-:W0:Y:S02]  /*0710*/  LDC.64 R4, c[0x0][0x590] ;  /* 0x00016400ff047b82 */ /* 0x005e240000000a00 */
[----:B0-----:R4:W5:Y:S01]  /*0720*/  LDG.E R2, desc[UR12][R4.64] ;  /* 0x0000000c04027981 */ /* 0x001962000c1e1900 */
[----:B------:R-:W-:Y:S05]  /*0730*/  BRA `(.L_x_8) ;  /* 0x0000000000047947 */ /* 0x000fea0003800000 */
.L_x_9:
[----:B------:R-:W3:Y:S02]  /*0740*/  LDC R2, c[0x0][0x584] ;  /* 0x00016100ff027b82 */ /* 0x000ee40000000800 */
.L_x_8:
[----:B0-2-4-:R-:W0:Y:S01]  /*0750*/  LDC R4, c[0x0][0x4c0] ;  /* 0x00013000ff047b82 */ /* 0x015e220000000800 */
[----:B------:R-:W2:Y:S07]  /*0760*/  S2R R13, SR_CTAID.Y ;  /* 0x00000000000d7919 */ /* 0x000eae0000002600 */
[----:B------:R-:W4:Y:S01]  /*0770*/  LDC R23, c[0x0][0x4c4] ;  /* 0x00013100ff177b82 */ /* 0x000f220000000800 */
[----:B0-----:R-:W-:-:S05]  /*0780*/  VIADD R4, R4, 0x7f ;  /* 0x0000007f04047836 */ /* 0x001fca0000000000 */
[----:B------:R-:W-:Y:S02]  /*0790*/  SHF.R.S32.HI R5, RZ, 0x1f, R4 ;  /* 0x0000001fff057819 */ /* 0x000fe40000011404 */
[----:B----4-:R-:W-:Y:S02]  /*07a0*/  IABS R16, R23 ;  /* 0x0000001700107213 */ /* 0x010fe40000000000 */
[----:B------:R-:W-:Y:S02]  /*07b0*/  LEA.HI R5, R5, R4, RZ, 0x7 ;  /* 0x0000000405057211 */ /* 0x000fe400078f38ff */
[----:B------:R-:W0:Y:S02]  /*07c0*/  I2F.RP R10, R16 ;  /* 0x00000010000a7306 */ /* 0x000e240000209400 */
[----:B------:R-:W-:-:S04]  /*07d0*/  SHF.R.S32.HI R6, RZ, 0x7, R5 ;  /* 0x00000007ff067819 */ /* 0x000fc80000011405 */
[-C--:B------:R-:W-:Y:S02]  /*07e0*/  IABS R14, R6.reuse ;  /* 0x00000006000e7213 */ /* 0x080fe40000000000 */
[----:B------:R-:W-:Y:S02]  /*07f0*/  IABS R15, R6 ;  /* 0x00000006000f7213 */ /* 0x000fe40000000000 */
[----:B------:R-:W4:Y:S08]  /*0800*/  I2F.RP R9, R14 ;  /* 0x0000000e00097306 */ /* 0x000f300000209400 */
[----:B0-----:R-:W-:Y:S08]  /*0810*/  MUFU.RCP R10, R10 ;  /* 0x0000000a000a7308 */ /* 0x001ff00000001000 */
[----:B----4-:R-:W0:Y:S02]  /*0820*/  MUFU.RCP R9, R9 ;  /* 0x0000000900097308 */ /* 0x010e240000001000 */
[----:B0-----:R-:W-:Y:S01]  /*0830*/  VIADD R4, R9, 0xffffffe ;  /* 0x0ffffffe09047836 */ /* 0x001fe20000000000 */
[----:B--2---:R-:W-:-:S05]  /*0840*/  IABS R9, R13 ;  /* 0x0000000d00097213 */ /* 0x004fca0000000000 */
[----:B------:R0:W2:Y:S02]  /*0850*/  F2I.FTZ.U32.TRUNC.NTZ R5, R4 ;  /* 0x0000000400057305 */ /* 0x0000a4000021f000 */
[----:B0-----:R-:W-:Y:S02]  /*0860*/  IMAD.MOV.U32 R4, RZ, RZ, RZ ;  /* 0x000000ffff047224 */ /* 0x001fe400078e00ff */
[----:B--2---:R-:W-:-:S04]  /*0870*/  IMAD.MOV R11, RZ, RZ, -R5 ;  /* 0x000000ffff0b7224 */ /* 0x004fc800078e0a05 */
[----:B------:R-:W-:-:S04]  /*0880*/  IMAD R11, R11, R14, RZ ;  /* 0x0000000e0b0b7224 */ /* 0x000fc800078e02ff */
[----:B------:R-:W-:-:S04]  /*0890*/  IMAD.HI.U32 R5, R5, R11, R4 ;  /* 0x0000000b05057227 */ /* 0x000fc800078e0004 */
[----:B------:R-:W-:Y:S02]  /*08a0*/  IMAD.MOV R11, RZ, RZ, -R15 ;  /* 0x000000ffff0b7224 */ /* 0x000fe400078e0a0f */
[----:B------:R-:W-:-:S04]  /*08b0*/  IMAD.HI.U32 R4, R5, R9, RZ ;  /* 0x0000000905047227 */ /* 0x000fc800078e00ff */
[----:B------:R-:W-:Y:S01]  /*08c0*/  IMAD R5, R4, R11, R9 ;  /* 0x0000000b04057224 */ /* 0x000fe200078e0209 */
[----:B------:R-:W-:Y:S01]  /*08d0*/  LOP3.LUT R9, R13, R6, RZ, 0x3c, !PT ;  /* 0x000000060d097212 */ /* 0x000fe200078e3cff */
[----:B------:R-:W-:-:S03]  /*08e0*/  VIADD R11, R10, 0xffffffe ;  /* 0x0ffffffe0a0b7836 */ /* 0x000fc60000000000 */
[----:B------:R-:W-:Y:S02]  /*08f0*/  ISETP.GT.U32.AND P1, PT, R14, R5, PT ;  /* 0x000000050e00720c */ /* 0x000fe40003f24070 */
[----:B------:R-:W-:-:S11]  /*0900*/  ISETP.GE.AND P2, PT, R9, RZ, PT ;  /* 0x000000ff0900720c */ /* 0x000fd60003f46270 */
[----:B------:R-:W-:Y:S02]  /*0910*/  @!P1 IMAD.IADD R5, R5, 0x1, -R14 ;  /* 0x0000000105059824 */ /* 0x000fe400078e0a0e */
[----:B------:R-:W-:Y:S01]  /*0920*/  @!P1 VIADD R4, R4, 0x1 ;  /* 0x0000000104049836 */ /* 0x000fe20000000000 */
[----:B------:R-:W-:Y:S02]  /*0930*/  ISETP.NE.AND P1, PT, R6, RZ, PT ;  /* 0x000000ff0600720c */ /* 0x000fe40003f25270 */
[----:B------:R-:W-:Y:S02]  /*0940*/  ISETP.GE.U32.AND P0, PT, R5, R14, PT ;  /* 0x0000000e0500720c */ /* 0x000fe40003f06070 */
[----:B------:R0:W2:Y:S02]  /*0950*/  F2I.FTZ.U32.TRUNC.NTZ R5, R11 ;  /* 0x0000000b00057305 */ /* 0x0000a4000021f000 */
[----:B0-----:R-:W0:Y:S09]  /*0960*/  LDC R11, c[0x0][0x290] ;  /* 0x0000a400ff0b7b82 */ /* 0x001e320000000800 */
[----:B------:R-:W-:-:S04]  /*0970*/  @P0 VIADD R4, R4, 0x1 ;  /* 0x0000000104040836 */ /* 0x000fc80000000000 */
[----:B------:R-:W-:Y:S02]  /*0980*/  IMAD.MOV.U32 R18, RZ, RZ, R4 ;  /* 0x000000ffff127224 */ /* 0x000fe400078e0004 */
[----:B--2---:R-:W-:Y:S02]  /*0990*/  IMAD.MOV R9, RZ, RZ, -R5 ;  /* 0x000000ffff097224 */ /* 0x004fe400078e0a05 */
[----:B------:R-:W-:Y:S01]  /*09a0*/  @!P2 IMAD.MOV R18, RZ, RZ, -R18 ;  /* 0x000000ffff12a224 */ /* 0x000fe200078e0a12 */
[----:B------:R-:W-:Y:S01]  /*09b0*/  @!P1 LOP3.LUT R18, RZ, R6, RZ, 0x33, !PT ;  /* 0x00000006ff129212 */ /* 0x000fe200078e33ff */
[----:B------:R-:W-:Y:S02]  /*09c0*/  IMAD R9, R9, R16, RZ ;  /* 0x0000001009097224 */ /* 0x000fe400078e02ff */
[----:B------:R-:W-:Y:S01]  /*09d0*/  IMAD.MOV.U32 R4, RZ, RZ, RZ ;  /* 0x000000ffff047224 */ /* 0x000fe200078e00ff */
[----:B------:R-:W-:-:S03]  /*09e0*/  IABS R10, R18 ;  /* 0x00000012000a7213 */ /* 0x000fc60000000000 */
[----:B------:R-:W-:-:S04]  /*09f0*/  IMAD.HI.U32 R4, R5, R9, R4 ;  /* 0x0000000905047227 */ /* 0x000fc800078e0004 */
[----:B------:R-:W-:-:S04]  /*0a00*/  IMAD.MOV.U32 R5, RZ, RZ, R10 ;  /* 0x000000ffff057224 */ /* 0x000fc800078e000a */
[----:B------:R-:W-:-:S04]  /*0a10*/  IMAD.HI.U32 R4, R4, R5, RZ ;  /* 0x0000000504047227 */ /* 0x000fc800078e00ff */
[----:B------:R-:W-:-:S04]  /*0a20*/  IMAD.MOV R9, RZ, RZ, -R4 ;  /* 0x000000ffff097224 */ /* 0x000fc800078e0a04 */
[----:B------:R-:W-:Y:S02]  /*0a30*/  IMAD R5, R16, R9, R5 ;  /* 0x0000000910057224 */ /* 0x000fe400078e0205 */
[----:B------:R-:W-:-:S03]  /*0a40*/  IMAD.MOV R9, RZ, RZ, -R18 ;  /* 0x000000ffff097224 */ /* 0x000fc600078e0a12 */
[----:B------:R-:W-:Y:S01]  /*0a50*/  ISETP.GT.U32.AND P1, PT, R16, R5, PT ;  /* 0x000000051000720c */ /* 0x000fe20003f24070 */
[----:B------:R-:W-:-:S12]  /*0a60*/  IMAD R6, R6, R9, R13 ;  /* 0x0000000906067224 */ /* 0x000fd800078e020d */
[----:B------:R-:W-:Y:S02]  /*0a70*/  @!P1 IMAD.IADD R5, R5, 0x1, -R16 ;  /* 0x0000000105059824 */ /* 0x000fe400078e0a10 */
[----:B------:R-:W-:Y:S01]  /*0a80*/  @!P1 VIADD R4, R4, 0x1 ;  /* 0x0000000104049836 */ /* 0x000fe20000000000 */
[----:B------:R-:W-:Y:S02]  /*0a90*/  ISETP.NE.AND P1, PT, R23, RZ, PT ;  /* 0x000000ff1700720c */ /* 0x000fe40003f25270 */
[----:B------:R-:W-:Y:S02]  /*0aa0*/  ISETP.GE.U32.AND P0, PT, R5, R16, PT ;  /* 0x000000100500720c */ /* 0x000fe40003f06070 */
[----:B------:R-:W-:-:S04]  /*0ab0*/  LOP3.LUT R5, R18, R23, RZ, 0x3c, !PT ;  /* 0x0000001712057212 */ /* 0x000fc800078e3cff */
[----:B------:R-:W-:Y:S01]  /*0ac0*/  ISETP.GE.AND P2, PT, R5, RZ, PT ;  /* 0x000000ff0500720c */ /* 0x000fe20003f46270 */
[----:B0-----:R-:W-:-:S05]  /*0ad0*/  VIADD R5, R11, 0x1f ;  /* 0x0000001f0b057836 */ /* 0x001fca0000000000 */
[----:B------:R-:W-:Y:S01]  /*0ae0*/  SHF.R.S32.HI R10, RZ, 0x1f, R5 ;  /* 0x0000001fff0a7819 */ /* 0x000fe20000011405 */
[----:B------:R-:W-:Y:S01]  /*0af0*/  @P0 VIADD R4, R4, 0x1 ;  /* 0x0000000104040836 */ /* 0x000fe20000000000 */
[----:B------:R-:W-:Y:S02]  /*0b00*/  ISETP.NE.AND P0, PT, R8, RZ, PT ;  /* 0x000000ff0800720c */ /* 0x000fe40003f05270 */
[----:B------:R-:W-:-:S03]  /*0b10*/  LEA.HI R5, R10, R5, RZ, 0x5 ;  /* 0x000000050a057211 */ /* 0x000fc600078f28ff */
[----:B------:R-:W-:Y:S01]  /*0b20*/  @!P2 IMAD.MOV R4, RZ, RZ, -R4 ;  /* 0x000000ffff04a224 */ /* 0x000fe200078e0a04 */
[----:B------:R-:W-:Y:S02]  /*0b30*/  @!P1 LOP3.LUT R4, RZ, R23, RZ, 0x33, !PT ;  /* 0x00000017ff049212 */ /* 0x000fe400078e33ff */
[----:B------:R-:W-:-:S03]  /*0b40*/  SHF.R.S32.HI R5, RZ, 0x5, R5 ;  /* 0x00000005ff057819 */ /* 0x000fc60000011405 */
[----:B------:R-:W-:-:S04]  /*0b50*/  IMAD.MOV R14, RZ, RZ, -R4 ;  /* 0x000000ffff0e7224 */ /* 0x000fc800078e0a04 */
[----:B------:R-:W-:Y:S01]  /*0b60*/  IMAD R23, R23, R14, R18 ;  /* 0x0000000e17177224 */ /* 0x000fe200078e0212 */
[----:B------:R-:W-:Y:S06]  /*0b70*/  @!P0 BRA `(.L_x_10) ;  /* 0x000000a000a88947 */ /* 0x000fec0003800000 */
[----:B------:R-:W-:-:S13]  /*0b80*/  ISETP.NE.AND P0, PT, R8, 0x1, PT ;  /* 0x000000010800780c */ /* 0x000fda0003f05270 */
[----:B------:R-:W-:Y:S05]  /*0b90*/  @P0 EXIT ;  /* 0x000000000000094d */ /* 0x000fea0003800000 */
[----:B------:R-:W-:Y:S01]  /*0ba0*/  ISETP.GE.AND P0, PT, R11, 0x1, PT ;  /* 0x000000010b00780c */ /* 0x000fe20003f06270 */
[----:B------:R-:W-:Y:S01]  /*0bb0*/  UMOV UR4, URZ ;  /* 0x0000003f00047c82 */ /* 0x000fe20008000000 */
[----:B------:R-:W-:Y:S02]  /*0bc0*/  CS2R R86, SRZ ;  /* 0x0000000000567805 */ /* 0x000fe4000001ff00 */
[----:B------:R-:W-:Y:S02]  /*0bd0*/  CS2R R88, SRZ ;  /* 0x0000000000587805 */ /* 0x000fe4000001ff00 */
[----:B------:R-:W-:Y:S02]  /*0be0*/  CS2R R90, SRZ ;  /* 0x00000000005a7805 */ /* 0x000fe4000001ff00 */
[----:B------:R-:W-:Y:S02]  /*0bf0*/  CS2R R92, SRZ ;  /* 0x00000000005c7805 */ /* 0x000fe4000001ff00 */
[----:B------:R-:W-:-:S02]  /*0c00*/  CS2R R94, SRZ ;  /* 0x00000000005e7805 */ /* 0x000fc4000001ff00 */
[----:B------:R-:W-:Y:S02]  /*0c10*/  CS2R R96, SRZ ;  /* 0x0000000000607805 */ /* 0x000fe4000001ff00 */
        /* <DEDUP_REMOVED lines=57> */
[----:B------:R-:W-:Y:S01]  /*0fb0*/  CS2R R84, SRZ ;  /* 0x0000000000547805 */ /* 0x000fe2000001ff00 */
[----:B------:R-:W-:Y:S06]  /*0fc0*/  @!P0 BRA `(.L_x_11) ;  /* 0x0000000000948947 */ /* 0x000fec0003800000 */
[----:B------:R-:W-:-:S04]  /*0fd0*/  LOP3.LUT R7, R3, 0x1, RZ, 0xfc, !PT ;  /* 0x0000000103077812 */ /* 0x000fc800078efcff */
[----:B------:R-:W-:-:S13]  /*0fe0*/  ISETP.NE.AND P0, PT, R7, 0x3, PT ;  /* 0x000000030700780c */ /* 0x000fda0003f05270 */
[----:B------:R-:W-:Y:S05]  /*0ff0*/  @!P0 BRA `(.L_x_12) ;  /* 0x0000000000048947 */ /* 0x000fea0003800000 */
[----:B------:R-:W-:Y:S01]  /*1000*/  BPT.TRAP 0x1 ;  /* 0x000000040000795c */ /* 0x000fe20000300000 */
.L_x_12:
[----:B------:R-:W0:Y:S01]  /*1010*/  S2UR UR5, SR_CgaCtaId ;  /* 0x00000000000579c3 */ /* 0x000e220000008800 */
[----:B------:R-:W-:Y:S01]  /*1020*/  SHF.L.U32 R7, RZ, 0x1f, RZ ;  /* 0x0000001fff077819 */ /* 0x000fe200000006ff */
[----:B------:R-:W-:Y:S02]  /*1030*/  UMOV UR4, 0x400 ;  /* 0x0000040000047882 */ /* 0x000fe40000000000 */
[----:B0-----:R-:W-:-:S12]  /*1040*/  ULEA UR6, UR5, UR4, 0x18 ;  /* 0x0000000405067291 */ /* 0x001fd8000f8ec03f */
.L_x_13:
[----:B0-----:R-:W-:-:S04]  /*1050*/  IMAD.U32 R8, RZ, RZ, UR6 ;  /* 0x00000006ff087e24 */ /* 0x001fc8000f8e00ff */
[----:B------:R0:W2:Y:S03]  /*1060*/  SYNCS.PHASECHK.TRANS64.TRYWAIT P0, [R8+URZ+0x38000], R7 ;  /* 0x03800007080075a7 */ /* 0x0000a6000800017f */
[----:B--2---:R-:W-:Y:S05]  /*1070*/  @!P0 NANOSLEEP.SYNCS 0x989680 ;  /* 0x009896800000895d */ /* 0x004fea0003900000 */
[----:B------:R-:W2:Y:S02]  /*1080*/  @!P0 SYNCS.PHASECHK.TRANS64 P0, [R8+URZ+0x38000], R7 ;  /* 0x03800007080085a7 */ /* 0x000ea4000800007f */
[----:B--2---:R-:W-:Y:S05]  /*1090*/  @!P0 BRA `(.L_x_13) ;  /* 0xfffffffc00ec8947 */ /* 0x004fea000383ffff */
[----:B------:R-:W-:Y:S01]  /*10a0*/  UIADD3 UR4, UR6, 0x1c000, URZ ;  /* 0x0001c00006047890 */ /* 0x000fe2000fffe03f */
[----:B------:R-:W-:Y:S01]  /*10b0*/  WARPGROUP.ARRIVE ;  /* 0x00000000000079c5 */ /* 0x000fe20000000000 */
[----:B------:R-:W-:Y:S02]  /*10c0*/  UMOV UR7, 0x40000040 ;  /* 0x4000004000077882 */ /* 0x000fe40000000000 */
[----:B------:R-:W-:Y:S02]  /*10d0*/  USHF.R.U32.HI UR5, URZ, 0x4, UR4 ;  /* 0x000000043f057899 */ /* 0x000fe40008011604 */
[----:B------:R-:W-:Y:S02]  /*10e0*/  USHF.R.U32.HI UR4, URZ, 0x4, UR6 ;  /* 0x000000043f047899 */ /* 0x000fe40008011606 */
[----:B------:R-:W-:Y:S02]  /*10f0*/  ULOP3.LUT UR5, UR5, 0x3fff, URZ, 0xc0, !UPT ;  /* 0x00003fff05057892 */ /* 0x000fe4000f8ec03f */
[----:B------:R-:W-:-:S02]  /*1100*/  ULOP3.LUT UR8, UR4, 0x3fff, URZ, 0xc0, !UPT ;  /* 0x00003fff04087892 */ /* 0x000fc4000f8ec03f */
[----:B------:R-:W-:-:S03]  /*1110*/  ULOP3.LUT UR9, UR5, 0x1000000, URZ, 0xfc, !UPT ;  /* 0x0100000005097892 */ /* 0x000fc6000f8efc3f */
[----:B------:R-:W-:Y:S02]  /*1120*/  UMOV UR5, 0x40000040 ;  /* 0x4000004000057882 */ /* 0x000fe40000000000 */
[----:B------:R-:W-:Y:S02]  /*1130*/  UMOV UR4, UR8 ;  /* 0x0000000800047c82 */ /* 0x000fe40008000000 */
[----:B------:R-:W-:Y:S02]  /*1140*/  UMOV UR6, UR9 ;  /* 0x0000000900067c82 */ /* 0x000fe40008000000 */
[----:B------:R-:W-:Y:S01]  /*1150*/  HGMMA.64x128x16.F32 R88, gdesc[UR4].tnspA.tnspB, RZ, !UPT ;  /* 0x61e00000045879f0 */ /* 0x000fe2000c7008ff */
[----:B------:R-:W-:Y:S01]  /*1160*/  UIADD3 UR4, UR8, 0x100, URZ ;  /* 0x0000010008047890 */ /* 0x000fe2000fffe03f */
[----:B------:R-:W-:-:S10]  /*1170*/  UMOV UR5, 0x40000040 ;  /* 0x4000004000057882 */ /* 0x000fd40000000000 */
[----:B------:R-:W-:Y:S01]  /*1180*/  HGMMA.64x128x16.F32 R24, gdesc[UR4].tnspA.tnspB, RZ, !UPT ;  /* 0x61e00000041879f0 */ /* 0x000fe2000c7008ff */
[----:B------:R-:W-:Y:S02]  /*1190*/  UIADD3 UR4, UR8, 0x80, URZ ;  /* 0x0000008008047890 */ /* 0x000fe4000fffe03f */
[----:B------:R-:W-:Y:S01]  /*11a0*/  UIADD3 UR6, UR9, 0x80, URZ ;  /* 0x0000008009067890 */ /* 0x000fe2000fffe03f */
[----:B------:R-:W-:Y:S01]  /*11b0*/  UMOV UR5, 0x40000040 ;  /* 0x4000004000057882 */ /* 0x000fe20000000000 */
[----:B------:R-:W-:-:S07]  /*11c0*/  UMOV UR7, 0x40000040 ;  /* 0x4000004000077882 */ /* 0x000fce0000000000 */
[----:B------:R-:W-:Y:S01]  /*11d0*/  HGMMA.64x128x16.F32 R88, gdesc[UR4].tnspA.tnspB, R88 ;  /* 0x61e00000045879f0 */ /* 0x000fe20008700858 */
[----:B------:R-:W-:Y:S01]  /*11e0*/  UIADD3 UR4, UR8, 0x180, URZ ;  /* 0x0000018008047890 */ /* 0x000fe2000fffe03f */
[----:B------:R-:W-:-:S10]  /*11f0*/  UMOV UR5, 0x40000040 ;  /* 0x4000004000057882 */ /* 0x000fd40000000000 */
[----:B------:R-:W-:Y:S01]  /*1200*/  HGMMA.64x128x16.F32 R24, gdesc[UR4].tnspA.tnspB, R24, gsb0 ;  /* 0x61e00000041879f0 */ /* 0x000fe20008000818 */
[----:B------:R-:W-:-:S05]  /*1210*/  UMOV UR4, 0x1 ;  /* 0x0000000100047882 */ /* 0x000fca0000000000 */
.L_x_11:
[----:B0-----:R-:W-:-:S05]  /*1220*/  VIMNMX R8, R5, 0x1, PT ;  /* 0x0000000105087848 */ /* 0x001fca0003fe0100 */
[----:B------:R-:W-:-:S05]  /*1230*/  IMAD.IADD R5, R5, 0x1, -R8 ;  /* 0x0000000105057824 */ /* 0x000fca00078e0a08 */
[----:B------:R-:W-:-:S13]  /*1240*/  ISETP.GE.AND P0, PT, R5, 0x1, PT ;  /* 0x000000010500780c */ /* 0x000fda0003f06270 */
[----:B------:R-:W-:Y:S05]  /*1250*/  @!P0 BRA `(.L_x_14) ;  /* 0x0000000400048947 */ /* 0x000fea0003800000 */
[----:B------:R-:W0:Y:S01]  /*1260*/  S2UR UR6, SR_CgaCtaId ;  /* 0x00000000000679c3 */ /* 0x000e220000008800 */
[----:B------:R-:W-:Y:S01]  /*1270*/  UMOV UR5, 0x400 ;  /* 0x0000040000057882 */ /* 0x000fe20000000000 */
[----:B------:R-:W-:Y:S01]  /*1280*/  LOP3.LUT R11, R3, 0x1, RZ, 0xfc, !PT ;  /* 0x00000001030b7812 */ /* 0x000fe200078efcff */
[----:B------:R-:W-:Y:S01]  /*1290*/  IMAD.MOV.U32 R10, RZ, RZ, RZ ;  /* 0x000000ffff0a7224 */ /* 0x000fe200078e00ff */
[----:B------:R-:W-:Y:S01]  /*12a0*/  UISETP.NE.U32.AND UP0, UPT, UR4, URZ, UPT ;  /* 0x0000003f0400728c */ /* 0x000fe2000bf05070 */
[----:B------:R-:W-:Y:S01]  /*12b0*/  IMAD.MOV.U32 R7, RZ, RZ, R5 ;  /* 0x000000ffff077224 */ /* 0x000fe200078e0005 */
[----:B0-----:R-:W-:-:S04]  /*12c0*/  ULEA UR14, UR6, UR5, 0x18 ;  /* 0x00000005060e7291 */ /* 0x001fc8000f8ec03f */
[----:B------:R-:W-:-:S04]  /*12d0*/  UIADD3 UR5, UR14, 0x1c000, URZ ;  /* 0x0001c0000e057890 */ /* 0x000fc8000fffe03f */
[----:B------:R-:W-:Y:S02]  /*12e0*/  USHF.R.U32.HI UR6, URZ, 0x4, UR5 ;  /* 0x000000043f067899 */ /* 0x000fe40008011605 */
[----:B------:R-:W-:Y:S02]  /*12f0*/  USHF.R.U32.HI UR5, URZ, 0x4, UR14 ;  /* 0x000000043f057899 */ /* 0x000fe4000801160e */
[----:B------:R-:W-:Y:S02]  /*1300*/  ULOP3.LUT UR6, UR6, 0x3fff, URZ, 0xc0, !UPT ;  /* 0x00003fff06067892 */ /* 0x000fe4000f8ec03f */
[----:B------:R-:W-:Y:S02]  /*1310*/  ULOP3.LUT UR15, UR5, 0x3fff, URZ, 0xc0, !UPT ;  /* 0x00003fff050f7892 */ /* 0x000fe4000f8ec03f */
[----:B------:R-:W-:Y:S01]  /*1320*/  ULOP3.LUT UR16, UR6, 0x1000000, URZ, 0xfc, !UPT ;  /* 0x0100000006107892 */ /* 0x000fe2000f8efc3f */
[----:B------:R-:W-:-:S11]  /*1330*/  UMOV UR5, URZ ;  /* 0x0000003f00057c82 */ /* 0x000fd60008000000 */
.L_x_19:
[----:B------:R-:W-:-:S13]  /*1340*/  ISETP.NE.AND P1, PT, R11, 0x3, PT ;  /* 0x000000030b00780c */ /* 0x000fda0003f25270 */
[----:B0-----:R-:W-:Y:S05]  /*1350*/  @!P1 BRA `(.L_x_15) ;  /* 0x0000000000049947 */ /* 0x001fea0003800000 */
[----:B------:R-:W-:Y:S01]  /*1360*/  BPT.TRAP 0x1 ;  /* 0x000000040000795c */ /* 0x000fe20000300000 */
.L_x_15:
[----:B------:R-:W-:Y:S01]  /*1370*/  SHF.L.U32 R8, R10, 0x1f, RZ ;  /* 0x0000001f0a087819 */ /* 0x000fe200000006ff */
[----:B------:R-:W-:-:S12]  /*1380*/  ULEA UR6, UR4, UR14, 0x3 ;  /* 0x0000000e04067291 */ /* 0x000fd8000f8e183f */
.L_x_16:
[----:B0-----:R-:W-:-:S04]  /*1390*/  IMAD.U32 R9, RZ, RZ, UR6 ;  /* 0x00000006ff097e24 */ /* 0x001fc8000f8e00ff */
[----:B------:R0:W2:Y:S03]  /*13a0*/  SYNCS.PHASECHK.TRANS64.TRYWAIT P0, [R9+URZ+0x38000], R8 ;  /* 0x03800008090075a7 */ /* 0x0000a6000800017f */
[----:B--2---:R-:W-:Y:S05]  /*13b0*/  @!P0 NANOSLEEP.SYNCS 0x989680 ;  /* 0x009896800000895d */ /* 0x004fea0003900000 */
[----:B------:R-:W2:Y:S02]  /*13c0*/  @!P0 SYNCS.PHASECHK.TRANS64 P0, [R9+URZ+0x38000], R8 ;  /* 0x03800008090085a7 */ /* 0x000ea4000800007f */
[----:B--2---:R-:W-:Y:S05]  /*13d0*/  @!P0 BRA `(.L_x_16) ;  /* 0xfffffffc00ec8947 */ /* 0x004fea000383ffff */
[----:B------:R-:W-:Y:S01]  /*13e0*/  ULEA UR6, UR4, UR15, 0x9 ;  /* 0x0000000f04067291 */ /* 0x000fe2000f8e483f */
[----:B------:R-:W-:Y:S01]  /*13f0*/  WARPGROUP.ARRIVE ;  /* 0x00000000000079c5 */ /* 0x000fe20000000000 */
[----:B------:R-:W-:Y:S01]  /*1400*/  ULEA UR7, UR4, UR16, 0x9 ;  /* 0x0000001004077291 */ /* 0x000fe2000f8e483f */
[----:B------:R-:W-:Y:S01]  /*1410*/  UMOV UR9, 0x40000040 ;  /* 0x4000004000097882 */ /* 0x000fe20000000000 */
[----:B------:R-:W-:-:S03]  /*1420*/  UMOV UR11, 0x40000040 ;  /* 0x40000040000b7882 */ /* 0x000fc60000000000 */
[----:B------:R-:W-:Y:S02]  /*1430*/  UMOV UR8, UR6 ;  /* 0x0000000600087c82 */ /* 0x000fe40008000000 */
[----:B------:R-:W-:Y:S02]  /*1440*/  UMOV UR10, UR7 ;  /* 0x00000007000a7c82 */ /* 0x000fe40008000000 */
[----:B------:R-:W-:Y:S01]  /*1450*/  HGMMA.64x128x16.F32 R88, gdesc[UR8].tnspA.tnspB, R88, UP0 ;  /* 0x61e00000085879f0 */ /* 0x000fe2000bf00858 */
[----:B------:R-:W-:Y:S01]  /*1460*/  UIADD3 UR8, UR6, 0x100, URZ ;  /* 0x0000010006087890 */ /* 0x000fe2000fffe03f */
[----:B------:R-:W-:-:S10]  /*1470*/  UMOV UR9, 0x40000040 ;  /* 0x4000004000097882 */ /* 0x000fd40000000000 */
[----:B------:R-:W-:Y:S01]  /*1480*/  HGMMA.64x128x16.F32 R24, gdesc[UR8].tnspA.tnspB, R24, UP0 ;  /* 0x61e00000081879f0 */ /* 0x000fe2000bf00818 */
[----:B------:R-:W-:Y:S02]  /*1490*/  UIADD3 UR8, UR6, 0x80, URZ ;  /* 0x0000008006087890 */ /* 0x000fe4000fffe03f */
[----:B------:R-:W-:Y:S01]  /*14a0*/  UIADD3 UR10, UR7, 0x80, URZ ;  /* 0x00000080070a7890 */ /* 0x000fe2000fffe03f */
[----:B------:R-:W-:Y:S01]  /*14b0*/  UMOV UR9, 0x40000040 ;  /* 0x4000004000097882 */ /* 0x000fe20000000000 */
[----:B------:R-:W-:-:S07]  /*14c0*/  UMOV UR11, 0x40000040 ;  /* 0x40000040000b7882 */ /* 0x000fce0000000000 */
[----:B------:R-:W-:Y:S01]  /*14d0*/  HGMMA.64x128x16.F32 R88, gdesc[UR8].tnspA.tnspB, R88 ;  /* 0x61e00000085879f0 */ /* 0x000fe20008700858 */
[----:B------:R-:W-:Y:S01]  /*14e0*/  UIADD3 UR8, UR6, 0x180, URZ ;  /* 0x0000018006087890 */ /* 0x000fe2000fffe03f */
[----:B------:R-:W-:-:S10]  /*14f0*/  UMOV UR9, 0x40000040 ;  /* 0x4000004000097882 */ /* 0x000fd40000000000 */
[----:B------:R-:W-:Y:S03]  /*1500*/  HGMMA.64x128x16.F32 R24, gdesc[UR8].tnspA.tnspB, R24, gsb0 ;  /* 0x61e00000081879f0 */ /* 0x000fe60008000818 */
[----:B------:R-:W-:Y:S02]  /*1510*/  WARPGROUP.DEPBAR.LE gsb0, 0x1 ;  /* 0x00008000000079c5 */ /* 0x000fe40000010100 */
[----:B------:R-:W-:Y:S05]  /*1520*/  @!P1 BRA `(.L_x_17) ;  /* 0x0000000000049947 */ /* 0x000fea0003800000 */
[----:B------:R-:W-:Y:S01]  /*1530*/  BPT.TRAP 0x1 ;  /* 0x000000040000795c */ /* 0x000fe20000300000 */
.L_x_17:
[----:B------:R-:W-:Y:S01]  /*1540*/  ULEA UR6, UR5, UR14, 0x3 ;  /* 0x0000000e05067291 */ /* 0x000fe2000f8e183f */
[----:B------:R-:W-:-:S03]  /*1550*/  ISETP.GT.U32.AND P0, PT, R3, 0x1, PT ;  /* 0x000000010300780c */ /* 0x000fc60003f04070 */
[----:B------:R-:W-:-:S04]  /*1560*/  UIADD3 UR6, UR6, 0x38070, URZ ;  /* 0x0003807006067890 */ /* 0x000fc8000fffe03f */
[----:B------:R-:W-:-:S09]  /*1570*/  UPRMT UR6, URZ, 0x654, UR6 ;  /* 0x000006543f067896 */ /* 0x000fd20008000006 */
[----:B------:R-:W-:Y:S01]  /*1580*/  SYNCS.ARRIVE.TRANS64.RED.A1T0 RZ, [UR6], RZ ;  /* 0x000000ffffff79a7 */ /* 0x000fe20008100406 */
[----:B------:R-:W-:Y:S05]  /*1590*/  @P0 BRA `(.L_x_18) ;  /* 0x0000000000040947 */ /* 0x000fea0003800000 */
[----:B------:R-:W-:Y:S01]  /*15a0*/  BPT.TRAP 0x1 ;  /* 0x000000040000795c */ /* 0x000fe20000300000 */
.L_x_18:
[----:B------:R-:W-:Y:S01]  /*15b0*/  UIADD3 UR4, UR4, 0x1, URZ ;  /* 0x0000000104047890 */ /* 0x000fe2000fffe03f */
[C---:B------:R-:W-:Y:S01]  /*15c0*/  ISETP.GT.AND P0, PT, R7.reuse, 0x1, PT ;  /* 0x000000010700780c */ /* 0x040fe20003f04270 */
[----:B------:R-:W-:Y:S01]  /*15d0*/  UIADD3 UR5, UR5, 0x1, URZ ;  /* 0x0000000105057890 */ /* 0x000fe2000fffe03f */
[----:B------:R-:W-:Y:S01]  /*15e0*/  VIADD R7, R7, 0xffffffff ;  /* 0xffffffff07077836 */ /* 0x000fe20000000000 */
[----:B------:R-:W-:Y:S02]  /*15f0*/  UISETP.NE.AND UP0, UPT, UR4, 0xe, UPT ;  /* 0x0000000e0400788c */ /* 0x000fe4000bf05270 */
[----:B------:R-:W-:Y:S02]  /*1600*/  UISETP.NE.AND UP1, UPT, UR5, 0xe, UPT ;  /* 0x0000000e0500788c */ /* 0x000fe4000bf25270 */
[----:B------:R-:W-:Y:S02]  /*1610*/  USEL UR6, URZ, 0x1, UP0 ;  /* 0x000000013f067887 */ /* 0x000fe40008000000 */
[----:B------:R-:W-:-:S02]  /*1620*/  USEL UR4, UR4, URZ, UP0 ;  /* 0x0000003f04047287 */ /* 0x000fc40008000000 */
[----:B------:R-:W-:Y:S02]  /*1630*/  USEL UR5, UR5, URZ, UP1 ;  /* 0x0000003f05057287 */ /* 0x000fe40008800000 */
[----:B------:R-:W-:Y:S01]  /*1640*/  UPLOP3.LUT UP0, UPT, UPT, UPT, UPT, 0x80, 0x0 ;  /* 0x000000000000789c */ /* 0x000fe20003f0f070 */
[----:B------:R-:W-:Y:S01]  /*1650*/  LOP3.LUT R10, R10, UR6, RZ, 0x3c, !PT ;  /* 0x000000060a0a7c12 */ /* 0x000fe2000f8e3cff */
[----:B------:R-:W-:Y:S09]  /*1660*/  @P0 BRA `(.L_x_19) ;  /* 0xfffffffc00340947 */ /* 0x000ff2000383ffff */
.L_x_14:
[----:B------:R-:W2:Y:S01]  /*1670*/  LDC R7, c[0x0][0x290] ;  /* 0x0000a400ff077b82 */ /* 0x000ea20000000800 */
[----:B------:R-:W-:Y:S02]  /*1680*/  WARPGROUP.DEPBAR.LE gsb0, 0x0 ;  /* 0x00008000000079c5 */ /* 0x000fe40000010000 */
[----:B--2---:R-:W-:-:S13]  /*1690*/  ISETP.GE.AND P0, PT, R7, 0x1, PT ;  /* 0x000000010700780c */ /* 0x004fda0003f06270 */
[----:B------:R-:W-:Y:S05]  /*16a0*/  @!P0 BRA `(.L_x_20) ;  /* 0x0000000000488947 */ /* 0x000fea0003800000 */
[----:B------:R-:W-:-:S04]  /*16b0*/  LOP3.LUT R7, R3, 0x1, RZ, 0xfc, !PT ;  /* 0x0000000103077812 */ /* 0x000fc800078efcff */
[----:B------:R-:W-:-:S13]  /*16c0*/  ISETP.NE.AND P0, PT, R7, 0x3, PT ;  /* 0x000000030700780c */ /* 0x000fda0003f05270 */
[----:B------:R-:W-:Y:S05]  /*16d0*/  @!P0 BRA `(.L_x_21) ;  /* 0x0000000000048947 */ /* 0x000fea0003800000 */
[----:B------:R-:W-:Y:S01]  /*16e0*/  BPT.TRAP 0x1 ;  /* 0x000000040000795c */ /* 0x000fe20000300000 */
.L_x_21:
[----:B------:R-:W2:Y:S01]  /*16f0*/  S2R R10, SR_CgaCtaId ;  /* 0x00000000000a7919 */ /* 0x000ea20000008800 */
[----:B0-----:R-:W-:Y:S02]  /*1700*/  SHF.R.U32.HI R8, RZ, 0x1, R5 ;  /* 0x00000001ff087819 */ /* 0x001fe40000011605 */
[----:B------:R-:W-:Y:S02]  /*1710*/  MOV R7, 0x400 ;  /* 0x0000040000077802 */ /* 0x000fe40000000f00 */
[----:B------:R-:W-:Y:S01]  /*1720*/  ISETP.GT.U32.AND P0, PT, R3, 0x1, PT ;  /* 0x000000010300780c */ /* 0x000fe20003f04070 */
[----:B------:R-:W-:-:S05]  /*1730*/  IMAD.WIDE.U32 R8, R8, -0x6db6db6d, RZ ;  /* 0x9249249308087825 */ /* 0x000fca00078e00ff */
[----:B------:R-:W-:-:S05]  /*1740*/  SHF.R.U32.HI R8, RZ, 0x2, R9 ;  /* 0x00000002ff087819 */ /* 0x000fca0000011609 */
[----:B------:R-:W-:Y:S01]  /*1750*/  IMAD R5, R8, -0xe, R5 ;  /* 0xfffffff208057824 */ /* 0x000fe200078e0205 */
[----:B--2---:R-:W-:-:S05]  /*1760*/  LEA R10, R10, R7, 0x18 ;  /* 0x000000070a0a7211 */ /* 0x004fca00078ec0ff */
[----:B------:R-:W-:-:S04]  /*1770*/  IMAD R5, R5, 0x8, R10 ;  /* 0x0000000805057824 */ /* 0x000fc800078e020a */
[----:B------:R-:W-:-:S05]  /*1780*/  VIADD R5, R5, 0x38070 ;  /* 0x0003807005057836 */ /* 0x000fca0000000000 */
[----:B------:R-:W-:-:S04]  /*1790*/  PRMT R5, RZ, 0x654, R5 ;  /* 0x00000654ff057816 */ /* 0x000fc80000000005 */
[----:B------:R2:W-:Y:S01]  /*17a0*/  SYNCS.ARRIVE.TRANS64.RED.A1T0 RZ, [R5+URZ], RZ ;  /* 0x000000ff05ff79a7 */ /* 0x0005e2000810043f */
[----:B------:R-:W-:Y:S05]  /*17b0*/  @P0 BRA `(.L_x_20) ;  /* 0x0000000000040947 */ /* 0x000fea0003800000 */
[----:B------:R-:W-:Y:S01]  /*17c0*/  BPT.TRAP 0x1 ;  /* 0x000000040000795c */ /* 0x000fe20000300000 */
.L_x_20:
[----:B0-----:R-:W0:Y:S01]  /*17d0*/  S2R R8, SR_TID.X ;  /* 0x0000000000087919 */ /* 0x001e220000002100 */
[----:B------:R-:W4:Y:S01]  /*17e0*/  LDC.64 R16, c[0x0][0x280] ;  /* 0x0000a000ff107b82 */ /* 0x000f220000000a00 */
[----:B------:R-:W-:Y:S01]  /*17f0*/  IMAD.SHL.U32 R6, R6, 0x80, RZ ;  /* 0x0000008006067824 */ /* 0x000fe200078e00ff */
[----:B------:R-:W-:Y:S01]  /*1800*/  SHF.R.S32.HI R18, RZ, 0x1f, R4 ;  /* 0x0000001fff127819 */ /* 0x000fe20000011404 */
[----:B------:R-:W1:Y:S05]  /*1810*/  S2R R13, SR_CTAID.X ;  /* 0x00000000000d7919 */ /* 0x000e6a0000002500 */
[----:B------:R-:W3:Y:S01]  /*1820*/  LDC.64 R14, c[0x0][0x5d0] ;  /* 0x00017400ff0e7b82 */ /* 0x000ee20000000a00 */
[----:B----4-:R-:W-:-:S02]  /*1830*/  ISETP.GE.AND P0, PT, R6, R17, PT ;  /* 0x000000110600720c */ /* 0x010fc40003f06270 */
[----:B0-----:R-:W-:-:S04]  /*1840*/  SHF.R.S32.HI R3, RZ, 0x1f, R8 ;  /* 0x0000001fff037819 */ /* 0x001fc80000011408 */
[----:B------:R-:W-:-:S04]  /*1850*/  LEA.HI R3, R3, R8, RZ, 0x7 ;  /* 0x0000000803037211 */ /* 0x000fc800078f38ff */
[----:B------:R-:W-:-:S05]  /*1860*/  LOP3.LUT R3, R3, 0xffffff80, RZ, 0xc0, !PT ;  /* 0xffffff8003037812 */ /* 0x000fca00078ec0ff */
[----:B------:R-:W-:-:S05]  /*1870*/  IMAD.IADD R3, R8, 0x1, -R3 ;  /* 0x0000000108037824 */ /* 0x000fca00078e0a03 */
[----:B------:R-:W-:-:S04]  /*1880*/  SHF.R.S32.HI R10, RZ, 0x1f, R3 ;  /* 0x0000001fff0a7819 */ /* 0x000fc80000011403 */
[----:B--2---:R-:W-:-:S04]  /*1890*/  LEA.HI R5, R10, R3, RZ, 0x2 ;  /* 0x000000030a057211 */ /* 0x004fc800078f10ff */
[--C-:B------:R-:W-:Y:S02]  /*18a0*/  SHF.R.S32.HI R8, RZ, 0x2, R5.reuse ;  /* 0x00000002ff087819 */ /* 0x100fe40000011405 */
[----:B------:R-:W-:-:S04]  /*18b0*/  SHF.R.S32.HI R7, RZ, 0x1f, R5 ;  /* 0x0000001fff077819 */ /* 0x000fc80000011405 */
[----:B------:R-:W-:-:S04]  /*18c0*/  LEA.HI R7, R7, R8, RZ, 0x3 ;  /* 0x0000000807077211 */ /* 0x000fc800078f18ff */
[----:B------:R-:W-:-:S05]  /*18d0*/  LOP3.LUT R7, R7, 0xfffffff8, RZ, 0xc0, !PT ;  /* 0xfffffff807077812 */ /* 0x000fca00078ec0ff */
[----:B------:R-:W-:Y:S01]  /*18e0*/  IMAD.IADD R8, R8, 0x1, -R7 ;  /* 0x0000000108087824 */ /* 0x000fe200078e0a07 */
[----:B------:R-:W-:Y:S02]  /*18f0*/  LEA.HI R7, R10, R3, RZ, 0x5 ;  /* 0x000000030a077211 */ /* 0x000fe400078f28ff */
[----:B------:R-:W-:Y:S01]  /*1900*/  LOP3.LUT R10, R5, 0xfffffffc, RZ, 0xc0, !PT ;  /* 0xfffffffc050a7812 */ /* 0x000fe200078ec0ff */
[----:B-1----:R-:W-:Y:S01]  /*1910*/  IMAD.SHL.U32 R5, R13, 0x80, RZ ;  /* 0x000000800d057824 */ /* 0x002fe200078e00ff */
[----:B------:R-:W-:Y:S02]  /*1920*/  SHF.R.S32.HI R9, RZ, 0x1f, R8 ;  /* 0x0000001fff097819 */ /* 0x000fe40000011408 */
[----:B------:R-:W-:Y:S01]  /*1930*/  SHF.R.S32.HI R7, RZ, 0x5, R7 ;  /* 0x00000005ff077819 */ /* 0x000fe20000011407 */
[----:B------:R-:W-:Y:S01]  /*1940*/  IMAD.IADD R22, R3, 0x1, -R10 ;  /* 0x0000000103167824 */ /* 0x000fe200078e0a0a */
[----:B------:R-:W-:Y:S02]  /*1950*/  ISETP.GE.OR P0, PT, R5, R16, P0 ;  /* 0x000000100500720c */ /* 0x000fe40000706670 */
[----:B------:R-:W-:Y:S01]  /*1960*/  SHF.R.S32.HI R3, RZ, 0x1f, R6 ;  /* 0x0000001fff037819 */ /* 0x000fe20000011406 */
[----:B------:R-:W-:-:S04]  /*1970*/  IMAD.WIDE R10, R7, 0x10, R8 ;  /* 0x00000010070a7825 */ /* 0x000fc800078e0208 */
[----:B------:R-:W-:Y:S02]  /*1980*/  IMAD.SHL.U32 R12, R22, 0x2, RZ ;  /* 0x00000002160c7824 */ /* 0x000fe400078e00ff */
[----:B------:R-:W-:-:S03]  /*1990*/  IMAD.WIDE R10, R13, 0x80, R10 ;  /* 0x000000800d0a7825 */ /* 0x000fc600078e020a */
[--C-:B------:R-:W-:Y:S01]  /*19a0*/  SHF.R.S32.HI R13, RZ, 0x1f, R12.reuse ;  /* 0x0000001fff0d7819 */ /* 0x100fe2000001140c */
[-C--:B---3--:R-:W-:Y:S02]  /*19b0*/  IMAD R19, R11, R14.reuse, RZ ;  /* 0x0000000e0b137224 */ /* 0x088fe400078e02ff */
[----:B------:R-:W-:Y:S01]  /*19c0*/  IMAD.WIDE.U32 R20, R10, R14, R12 ;  /* 0x0000000e0a147225 */ /* 0x000fe200078e000c */
[----:B------:R-:W-:Y:S06]  /*19d0*/  @P0 EXIT ;  /* 0x000000000000094d */ /* 0x000fec0003800000 */
[----:B------:R-:W-:Y:S01]  /*19e0*/  ULDC.64 UR6, c[0x0][0x288] ;  /* 0x0000a20000067ab9 */ /* 0x000fe20000000a00 */
[----:B------:R-:W-:Y:S01]  /*19f0*/  IMAD R19, R10, R15, R19 ;  /* 0x0000000f0a137224 */ /* 0x000fe200078e0213 */
[----:B------:R-:W-:Y:S01]  /*1a00*/  ISETP.GE.AND P0, PT, R23, UR6, PT ;  /* 0x0000000617007c0c */ /* 0x000fe2000bf06270 */
[----:B------:R-:W-:Y:S01]  /*1a10*/  ULDC.64 UR4, c[0x0][0x5e0] ;  /* 0x0001780000047ab9 */ /* 0x000fe20000000a00 */
[----:B------:R-:W-:Y:S01]  /*1a20*/  IADD3 R20, P1, R6, R20, RZ ;  /* 0x0000001406147210 */ /* 0x000fe20007f3e0ff */
[----:B------:R-:W-:Y:S01]  /*1a30*/  IMAD R5, R7, -0x10, -R5 ;  /* 0xfffffff007057824 */ /* 0x000fe200078e0a05 */
[----:B------:R-:W-:Y:S01]  /*1a40*/  ISETP.GE.OR P0, PT, R4, UR7, P0 ;  /* 0x0000000704007c0c */ /* 0x000fe20008706670 */
[----:B------:R-:W-:Y:S01]  /*1a50*/  IMAD R9, R18, UR4, RZ ;  /* 0x0000000412097c24 */ /* 0x000fe2000f8e02ff */
[----:B------:R-:W-:Y:S01]  /*1a60*/  IADD3.X R21, R3, R21, R19, P1, !PT ;  /* 0x0000001503157210 */ /* 0x000fe20000ffe413 */
[----:B------:R-:W-:Y:S01]  /*1a70*/  ULDC.64 UR6, c[0x0][0x5d8] ;  /* 0x0001760000067ab9 */ /* 0x000fe20000000a00 */
[----:B------:R-:W-:Y:S01]  /*1a80*/  SHF.R.S32.HI R19, RZ, 0x1f, R23 ;  /* 0x0000001fff137819 */ /* 0x000fe20000011417 */
[C---:B------:R-:W-:Y:S01]  /*1a90*/  IMAD R9, R4.reuse, UR5, R9 ;  /* 0x0000000504097c24 */ /* 0x040fe2000f8e0209 */
[----:B------:R-:W-:Y:S01]  /*1aa0*/  IADD3 R5, R5, R16, -R8 ;  /* 0x0000001005057210 */ /* 0x000fe20007ffe808 */
[----:B------:R-:W-:-:S04]  /*1ab0*/  IMAD.WIDE.U32 R20, R4, UR4, R20 ;  /* 0x0000000404147c25 */ /* 0x000fc8000f8e0014 */
[----:B------:R-:W-:Y:S02]  /*1ac0*/  IMAD R8, R19, UR6, RZ ;  /* 0x0000000613087c24 */ /* 0x000fe4000f8e02ff */
[----:B------:R-:W-:Y:S02]  /*1ad0*/  IMAD R7, R22, -0x2, R17 ;  /* 0xfffffffe16077824 */ /* 0x000fe400078e0211 */
[----:B------:R-:W-:Y:S01]  /*1ae0*/  IMAD.IADD R155, R21, 0x1, R9 ;  /* 0x00000001159b7824 */ /* 0x000fe200078e0209 */
[----:B------:R-:W-:Y:S06]  /*1af0*/  @P0 EXIT ;  /* 0x000000000000094d */ /* 0x000fec0003800000 */
[----:B-----5:R-:W-:Y:S01]  /*1b00*/  FSETP.NEU.AND P1, PT, R2, RZ, PT ;  /* 0x000000ff0200720b */ /* 0x020fe20003f2d000 */
[----:B------:R-:W-:Y:S01]  /*1b10*/  IMAD.IADD R7, R7, 0x1, -R6 ;  /* 0x0000000107077824 */ /* 0x000fe200078e0a06 */
[----:B------:R-:W-:Y:S01]  /*1b20*/  ULDC.64 UR4, c[0x0][0x5b8] ;  /* 0x00016e0000047ab9 */ /* 0x000fe20000000a00 */
[----:B------:R-:W-:Y:S01]  /*1b30*/  IMAD.MOV.U32 R154, RZ, RZ, R20 ;  /* 0x000000ffff9a7224 */ /* 0x000fe200078e0014 */
[C-C-:B------:R-:W-:Y:S01]  /*1b40*/  SHF.L.U64.HI R160, R14.reuse, 0x3, R15.reuse ;  /* 0x000000030ea07819 */ /* 0x140fe2000001020f */
[----:B------:R-:W-:Y:S01]  /*1b50*/  IMAD R16, R19, UR4, RZ ;  /* 0x0000000413107c24 */ /* 0x000fe2000f8e02ff */
[----:B------:R-:W-:Y:S01]  /*1b60*/  ISETP.GT.AND P5, PT, R7, RZ, PT ;  /* 0x000000ff0700720c */ /* 0x000fe20003fa4270 */
[C---:B------:R-:W-:Y:S01]  /*1b70*/  IMAD R153, R23.reuse, UR7, R8 ;  /* 0x0000000717997c24 */ /* 0x040fe2000f8e0208 */
[----:B------:R-:W-:Y:S01]  /*1b80*/  SHF.L.U64.HI R8, R14, 0x6, R15 ;  /* 0x000000060e087819 */ /* 0x000fe2000001020f */
[----:B------:R-:W-:Y:S01]  /*1b90*/  IMAD.WIDE.U32 R154, R23, UR6, R154 ;  /* 0x00000006179a7c25 */ /* 0x000fe2000f8e009a */
[----:B------:R-:W-:-:S03]  /*1ba0*/  ISETP.GT.AND P0, PT, R5, RZ, P5 ;  /* 0x000000ff0500720c */ /* 0x000fc60002f04270 */
[----:B------:R-:W-:Y:S02]  /*1bb0*/  IMAD R21, R23, UR5, R16 ;  /* 0x0000000517157c24 */ /* 0x000fe4000f8e0210 */
[C---:B------:R-:W-:Y:S02]  /*1bc0*/  IMAD.SHL.U32 R159, R14.reuse, 0x8, RZ ;  /* 0x000000080e9f7824 */ /* 0x040fe400078e00ff */
[----:B------:R-:W-:Y:S02]  /*1bd0*/  IMAD.SHL.U32 R9, R14, 0x40, RZ ;  /* 0x000000400e097824 */ /* 0x000fe400078e00ff */
[----:B------:R-:W-:Y:S01]  /*1be0*/  IMAD.IADD R153, R155, 0x1, R153 ;  /* 0x000000019b997824 */ /* 0x000fe200078e0299 */
[----:B------:R-:W-:Y:S06]  /*1bf0*/  @!P1 BRA `(.L_x_22) ;  /* 0x0000006800489947 */ /* 0x000fec0003800000 */
[----:B------:R-:W-:Y:S01]  /*1c00*/  IADD3 R14, P1, R6, R12, RZ ;  /* 0x0000000c060e7210 */ /* 0x000fe20007f3e0ff */
[----:B------:R-:W-:Y:S01]  /*1c10*/  ULDC.64 UR6, c[0x0][0x5c0] ;  /* 0x0001700000067ab9 */ /* 0x000fe20000000a00 */
[----:B------:R-:W-:Y:S01]  /*1c20*/  ULDC.64 UR8, c[0x0][0x5b0] ;  /* 0x00016c0000087ab9 */ /* 0x000fe20000000a00 */
[----:B------:R-:W-:Y:S01]  /*1c30*/  IMAD R17, R18, UR6, RZ ;  /* 0x0000000612117c24 */ /* 0x000fe2000f8e02ff */
[----:B------:R-:W-:Y:S01]  /*1c40*/  ULDC.64 UR10, c[0x0][0x5a8] ;  /* 0x00016a00000a7ab9 */ /* 0x000fe20000000a00 */
[----:B------:R-:W-:Y:S02]  /*1c50*/  IMAD.X R15, R3, 0x1, R13, P1 ;  /* 0x00000001030f7824 */ /* 0x000fe400008e060d */
[C---:B------:R-:W-:Y:S02]  /*1c60*/  IMAD R158, R4.reuse, UR7, R17 ;  /* 0x00000007049e7c24 */ /* 0x040fe4000f8e0211 */
[----:B------:R-:W-:-:S04]  /*1c70*/  IMAD.WIDE.U32 R14, R4, UR6, R14 ;  /* 0x00000006040e7c25 */ /* 0x000fc8000f8e000e */
[----:B------:R-:W-:Y:S02]  /*1c80*/  IMAD.IADD R15, R15, 0x1, R158 ;  /* 0x000000010f0f7824 */ /* 0x000fe400078e029e */
[----:B------:R-:W-:Y:S02]  /*1c90*/  IMAD R163, R11, UR8, RZ ;  /* 0x000000080ba37c24 */ /* 0x000fe4000f8e02ff */
[----:B------:R-:W-:-:S04]  /*1ca0*/  IMAD.WIDE.U32 R14, R23, UR4, R14 ;  /* 0x00000004170e7c25 */ /* 0x000fc8000f8e000e */
[----:B------:R-:W-:Y:S02]  /*1cb0*/  IMAD.IADD R17, R21, 0x1, R15 ;  /* 0x0000000115117824 */ /* 0x000fe400078e020f */
[----:B------:R-:W-:Y:S02]  /*1cc0*/  IMAD.MOV.U32 R16, RZ, RZ, R14 ;  /* 0x000000ffff107224 */ /* 0x000fe400078e000e */
[C---:B------:R-:W-:Y:S02]  /*1cd0*/  IMAD R163, R10.reuse, UR9, R163 ;  /* 0x000000090aa37c24 */ /* 0x040fe4000f8e02a3 */
[----:B------:R-:W-:-:S04]  /*1ce0*/  IMAD.WIDE.U32 R18, R10, UR8, R16 ;  /* 0x000000080a127c25 */ /* 0x000fc8000f8e0010 */
[----:B------:R-:W-:Y:S01]  /*1cf0*/  IMAD.IADD R19, R19, 0x1, R163 ;  /* 0x0000000113137824 */ /* 0x000fe200078e02a3 */
[----:B------:R-:W-:-:S04]  /*1d00*/  LEA R156, P1, R18, UR10, 0x1 ;  /* 0x0000000a129c7c11 */ /* 0x000fc8000f8208ff */
[----:B------:R-:W-:-:S05]  /*1d10*/  LEA.HI.X R157, R18, UR11, R19, 0x1, P1 ;  /* 0x0000000b129d7c11 */ /* 0x000fca00088f0c13 */
[----:B------:R-:W2:Y:S01]  /*1d20*/  @P0 LDG.E.LTC128B.U16 R161, desc[UR12][R156.64] ;  /* 0x0000000c9ca10981 */ /* 0x000ea2000c1e1520 */
[----:B------:R-:W-:Y:S01]  /*1d30*/  IMAD.WIDE.U32 R18, R23, UR4, RZ ;  /* 0x0000000417127c25 */ /* 0x000fe2000f8e00ff */
[----:B------:R-:W-:Y:S01]  /*1d40*/  ULDC.64 UR4, c[0x0][0x5c8] ;  /* 0x0001720000047ab9 */ /* 0x000fe20000000a00 */
[----:B------:R-:W-:Y:S01]  /*1d50*/  ISETP.GT.AND P4, PT, R7, 0x1, PT ;  /* 0x000000010700780c */ /* 0x000fe20003f84270 */
[----:B------:R-:W-:Y:S01]  /*1d60*/  BSSY B0, `(.L_x_23) ;  /* 0x0000017000007945 */ /* 0x000fe20003800000 */
[----:B------:R-:W-:Y:S02]  /*1d70*/  IMAD.IADD R21, R19, 0x1, R21 ;  /* 0x0000000113157824 */ /* 0x000fe400078e0215 */
[----:B------:R-:W-:-:S04]  /*1d80*/  IMAD.MOV.U32 R20, RZ, RZ, R18 ;  /* 0x000000ffff147224 */ /* 0x000fc800078e0012 */
[----:B------:R-:W-:-:S04]  /*1d90*/  IMAD.WIDE.U32 R22, R10, UR8, R20 ;  /* 0x000000080a167c25 */ /* 0x000fc8000f8e0014 */
[----:B------:R-:W-:Y:S02]  /*1da0*/  IMAD.IADD R23, R163, 0x1, R23 ;  /* 0x00000001a3177824 */ /* 0x000fe400078e0217 */
[----:B------:R-:W-:-:S04]  /*1db0*/  IMAD.WIDE.U32 R22, R4, UR6, R22 ;  /* 0x0000000604167c25 */ /* 0x000fc8000f8e0016 */
[----:B------:R-:W-:Y:S02]  /*1dc0*/  IMAD.IADD R23, R158, 0x1, R23 ;  /* 0x000000019e177824 */ /* 0x000fe400078e0217 */
[----:B--2---:R-:W-:-:S05]  /*1dd0*/  HADD2.F32 R155, -RZ, R161.H0_H0 ;  /* 0x200000a1ff9b7230 */ /* 0x004fca0000004100 */
[----:B------:R-:W-:Y:S01]  /*1de0*/  FMUL R165, R155, R2 ;  /* 0x000000029ba57220 */ /* 0x000fe20000400000 */
[----:B------:R-:W-:Y:S02]  /*1df0*/  IADD3 R155, P2, P3, R6, R22, R12 ;  /* 0x00000016069b7210 */ /* 0x000fe40007b5e00c */
[----:B------:R-:W-:Y:S01]  /*1e00*/  LEA R22, P1, R154, UR4, 0x1 ;  /* 0x000000049a167c11 */ /* 0x000fe2000f8208ff */
[----:B------:R-:W-:Y:S01]  /*1e10*/  FFMA R165, R88, R0, R165 ;  /* 0x0000000058a57223 */ /* 0x000fe200000000a5 */
[----:B------:R-:W-:Y:S02]  /*1e20*/  IADD3.X R156, R3, R23, R13, P2, P3 ;  /* 0x00000017039c7210 */ /* 0x000fe400017e640d */
[----:B------:R-:W-:Y:S02]  /*1e30*/  LEA.HI.X R23, R154, UR5, R153, 0x1, P1 ;  /* 0x000000059a177c11 */ /* 0x000fe400088f0c99 */
[----:B------:R-:W-:Y:S02]  /*1e40*/  F2FP.F16.F32.PACK_AB R165, RZ, R165 ;  /* 0x000000a5ffa5723e */ /* 0x000fe400000000ff */
[----:B------:R-:W-:-:S02]  /*1e50*/  ISETP.GT.AND P1, PT, R5, RZ, P4 ;  /* 0x000000ff0500720c */ /* 0x000fc40002724270 */
[C---:B------:R-:W-:Y:S01]  /*1e60*/  LEA R152, P2, R155.reuse, UR10, 0x1 ;  /* 0x0000000a9b987c11 */ /* 0x040fe2000f8408ff */
[----:B------:R0:W-:Y:S01]  /*1e70*/  @P0 STG.E.U16 desc[UR12][R22.64], R165 ;  /* 0x000000a516000986 */ /* 0x0001e2000c10150c */
[----:B------:R-:W-:Y:S02]  /*1e80*/  LOP3.LUT R88, R88, 0xfffffffd, RZ, 0xc0, !PT ;  /* 0xfffffffd58587812 */ /* 0x000fe400078ec0ff */
[----:B------:R-:W-:Y:S02]  /*1e90*/  LEA.HI.X R153, R155, UR11, R156, 0x1, P2 ;  /* 0x0000000b9b997c11 */ /* 0x000fe400090f0c9c */
[----:B------:R-:W-:-:S05]  /*1ea0*/  @P4 LOP3.LUT R88, R88, 0x2, RZ, 0xfc, !PT ;  /* 0x0000000258584812 */ /* 0x000fca00078efcff */
[----:B------:R-:W-:Y:S05]  /*1eb0*/  @!P1 BRA `(.L_x_24) ;  /* 0x0000000000049947 */ /* 0x000fea0003800000 */
[----:B------:R1:W5:Y:S02]  /*1ec0*/  LDG.E.LTC128B.U16 R161, desc[UR12][R152.64+0x2] ;  /* 0x0000020c98a17981 */ /* 0x000364000c1e1520 */
.L_x_24:
[----:B------:R-:W-:Y:S05]  /*1ed0*/  BSYNC B0 ;  /* 0x0000000000007941 */ /* 0x000fea0003800000 */
.L_x_23:
[----:B------:R-:W-:Y:S01]  /*1ee0*/  USHF.L.U32 UR4, UR8, 0x3, URZ ;  /* 0x0000000308047899 */ /* 0x000fe2000800063f */
[----:B-----5:R-:W-:Y:S01]  /*1ef0*/  HADD2.F32 R157, -RZ, R161.H0_H0 ;  /* 0x200000a1ff9d7230 */ /* 0x020fe20000004100 */
[----:B------:R-:W-:Y:S01]  /*1f00*/  USHF.L.U64.HI UR5, UR8, 0x3, UR9 ;  /* 0x0000000308057899 */ /* 0x000fe20008010209 */
[----:B------:R-:W-:-:S03]  /*1f10*/  ISETP.GT.AND P0, PT, R5, 0x8, P5 ;  /* 0x000000080500780c */ /* 0x000fc60002f04270 */
[----:B------:R-:W-:Y:S02]  /*1f20*/  IMAD.U32 R154, RZ, RZ, UR4 ;  /* 0x00000004ff9a7e24 */ /* 0x000fe4000f8e00ff */
[----:B------:R-:W-:Y:S01]  /*1f30*/  FMUL R162, R157, R2 ;  /* 0x000000029da27220 */ /* 0x000fe20000400000 */
[----:B------:R-:W-:-:S03]  /*1f40*/  IMAD.U32 R155, RZ, RZ, UR5 ;  /* 0x00000005ff9b7e24 */ /* 0x000fc6000f8e00ff */
[----:B------:R-:W-:Y:S01]  /*1f50*/  FFMA R164, R89, R0, R162 ;  /* 0x0000000059a47223 */ /* 0x000fe200000000a2 */
[----:B------:R-:W-:-:S04]  /*1f60*/  IMAD.WIDE.U32 R156, R10, UR8, R154 ;  /* 0x000000080a9c7c25 */ /* 0x000fc8000f8e009a */
[----:B------:R-:W-:Y:S01]  /*1f70*/  IMAD.IADD R89, R163, 0x1, R157 ;  /* 0x00000001a3597824 */ /* 0x000fe200078e029d */
[----:B------:R-:W-:Y:S02]  /*1f80*/  IADD3 R162, P2, R14, R156, RZ ;  /* 0x0000009c0ea27210 */ /* 0x000fe40007f5e0ff */
[----:B------:R-:W-:-:S03]  /*1f90*/  F2FP.F16.F32.PACK_AB R163, RZ, R164 ;  /* 0x000000a4ffa3723e */ /* 0x000fc600000000ff */
[----:B------:R-:W-:Y:S01]  /*1fa0*/  IMAD.X R157, R89, 0x1, R17, P2 ;  /* 0x00000001599d7824 */ /* 0x000fe200010e0611 */
[C---:B------:R-:W-:Y:S01]  /*1fb0*/  LEA R164, P2, R162.reuse, UR10, 0x1 ;  /* 0x0000000aa2a47c11 */ /* 0x040fe2000f8408ff */
[----:B------:R2:W-:Y:S03]  /*1fc0*/  @P1 STG.E.U16 desc[UR12][R22.64+0x2], R163 ;  /* 0x000002a316001986 */ /* 0x0005e6000c10150c */
[----:B0-----:R-:W-:-:S05]  /*1fd0*/  LEA.HI.X R165, R162, UR11, R157, 0x1, P2 ;  /* 0x0000000ba2a57c11 */ /* 0x001fca00090f0c9d */
[----:B------:R0:W3:Y:S01]  /*1fe0*/  @P0 LDG.E.LTC128B.U16 R161, desc[UR12][R164.64] ;  /* 0x0000000ca4a10981 */ /* 0x0000e2000c1e1520 */
[----:B------:R-:W-:Y:S01]  /*1ff0*/  IADD3 R156, P1, R18, R156, RZ ;  /* 0x0000009c129c7210 */ /* 0x000fe20007f3e0ff */
[----:B------:R-:W-:Y:S04]  /*2000*/  BSSY B0, `(.L_x_25) ;  /* 0x0000014000007945 */ /* 0x000fe80003800000 */
[----:B------:R-:W-:Y:S02]  /*2010*/  IMAD.X R157, R89, 0x1, R21, P1 ;  /* 0x00000001599d7824 */ /* 0x000fe400008e0615 */
[----:B------:R-:W-:-:S04]  /*2020*/  IMAD.WIDE.U32 R156, R4, UR6, R156 ;  /* 0x00000006049c7c25 */ /* 0x000fc8000f8e009c */
[----:B0-----:R-:W-:Y:S01]  /*2030*/  IMAD.IADD R164, R158, 0x1, R157 ;  /* 0x000000019ea47824 */ /* 0x001fe200078e029d */
[----:B------:R-:W-:-:S04]  /*2040*/  IADD3 R157, P2, P3, R6, R156, R12 ;  /* 0x0000009c069d7210 */ /* 0x000fc80007b5e00c */
[----:B------:R-:W-:Y:S02]  /*2050*/  IADD3.X R164, R3, R164, R13, P2, P3 ;  /* 0x000000a403a47210 */ /* 0x000fe400017e640d */
[----:B------:R-:W-:Y:S02]  /*2060*/  ISETP.GT.AND P2, PT, R5, 0x8, P4 ;  /* 0x000000080500780c */ /* 0x000fe40002744270 */
[----:B------:R-:W-:-:S04]  /*2070*/  LEA R156, P3, R157, UR10, 0x1 ;  /* 0x0000000a9d9c7c11 */ /* 0x000fc8000f8608ff */
[----:B------:R-:W-:Y:S01]  /*2080*/  LEA.HI.X R157, R157, UR11, R164, 0x1, P3 ;  /* 0x0000000b9d9d7c11 */ /* 0x000fe200098f0ca4 */
[----:B---3--:R-:W-:-:S05]  /*2090*/  HADD2.F32 R89, -RZ, R161.H0_H0 ;  /* 0x200000a1ff597230 */ /* 0x008fca0000004100 */
[----:B------:R-:W-:Y:S01]  /*20a0*/  FMUL R162, R89, R2 ;  /* 0x0000000259a27220 */ /* 0x000fe20000400000 */
[C---:B------:R-:W-:Y:S01]  /*20b0*/  IMAD.SHL.U32 R89, R159.reuse, 0x2, RZ ;  /* 0x000000029f597824 */ /* 0x040fe200078e00ff */
[----:B------:R-:W-:Y:S02]  /*20c0*/  SHF.L.U64.HI R159, R159, 0x1, R160 ;  /* 0x000000019f9f7819 */ /* 0x000fe400000102a0 */
[----:B------:R-:W-:Y:S02]  /*20d0*/  FFMA R90, R90, R0, R162 ;  /* 0x000000005a5a7223 */ /* 0x000fe400000000a2 */
[----:B------:R-:W-:-:S03]  /*20e0*/  IADD3 R162, P1, R89, R22, RZ ;  /* 0x0000001659a27210 */ /* 0x000fc60007f3e0ff */
[----:B------:R-:W-:Y:S02]  /*20f0*/  F2FP.F16.F32.PACK_AB R90, RZ, R90 ;  /* 0x0000005aff5a723e */ /* 0x000fe400000000ff */
[----:B--2---:R-:W-:-:S05]  /*2100*/  IMAD.X R163, R159, 0x1, R23, P1 ;  /* 0x000000019fa37824 */ /* 0x004fca00008e0617 */
[----:B------:R0:W-:Y:S01]  /*2110*/  @P0 STG.E.U16 desc[UR12][R162.64], R90 ;  /* 0x0000005aa2000986 */ /* 0x0001e2000c10150c */
[----:B------:R-:W-:Y:S05]  /*2120*/  @!P2 BRA `(.L_x_26) ;  /* 0x000000000004a947 */ /* 0x000fea0003800000 */
[----:B------:R2:W5:Y:S02]  /*2130*/  LDG.E.LTC128B.U16 R161, desc[UR12][R156.64+0x2] ;  /* 0x0000020c9ca17981 */ /* 0x000564000c1e1520 */
.L_x_26:
[----:B------:R-:W-:Y:S05]  /*2140*/  BSYNC B0 ;  /* 0x0000000000007941 */ /* 0x000fea0003800000 */
.L_x_25:
[----:B-----5:R-:W-:Y:S01]  /*2150*/  HADD2.F32 R165, -RZ, R161.H0_H0 ;  /* 0x200000a1ffa57230 */ /* 0x020fe20000004100 */
[----:B------:R-:W-:Y:S01]  /*2160*/  ISETP.GT.AND P4, PT, R7, 0x8, PT ;  /* 0x000000080700780c */ /* 0x000fe20003f84270 */
[----:B------:R-:W-:Y:S01]  /*2170*/  BSSY B0, `(.L_x_27) ;  /* 0x000000d000007945 */ /* 0x000fe20003800000 */
[----:B------:R-:W-:Y:S02]  /*2180*/  LOP3.LUT R88, R88, 0xfffffffb, RZ, 0xc0, !PT ;  /* 0xfffffffb58587812 */ /* 0x000fe400078ec0ff */
[----:B0-----:R-:W-:Y:S01]  /*2190*/  FMUL R90, R165, R2 ;  /* 0x00000002a55a7220 */ /* 0x001fe20000400000 */
[----:B------:R-:W-:-:S03]  /*21a0*/  ISETP.GT.AND P0, PT, R5, RZ, P4 ;  /* 0x000000ff0500720c */ /* 0x000fc60002704270 */
[----:B------:R-:W-:Y:S01]  /*21b0*/  FFMA R90, R91, R0, R90 ;  /* 0x000000005b5a7223 */ /* 0x000fe2000000005a */
[----:B------:R-:W-:-:S04]  /*21c0*/  @P2 IMAD.MOV.U32 R91, RZ, RZ, R163 ;  /* 0x000000ffff5b2224 */ /* 0x000fc800078e00a3 */
[----:B------:R-:W-:Y:S02]  /*21d0*/  F2FP.F16.F32.PACK_AB R90, RZ, R90 ;  /* 0x0000005aff5a723e */ /* 0x000fe400000000ff */
[----:B------:R-:W-:Y:S02]  /*21e0*/  @P4 LOP3.LUT R88, R88, 0x4, RZ, 0xfc, !PT ;  /* 0x0000000458584812 */ /* 0x000fe400078efcff */
[----:B------:R-:W-:Y:S01]  /*21f0*/  PRMT R160, R90, 0x7610, R160 ;  /* 0x000076105aa07816 */ /* 0x000fe200000000a0 */
[----:B------:R-:W-:-:S05]  /*2200*/  @P2 IMAD.MOV.U32 R90, RZ, RZ, R162 ;  /* 0x000000ffff5a2224 */ /* 0x000fca00078e00a2 */
[----:B------:R0:W-:Y:S01]  /*2210*/  @P2 STG.E.U16 desc[UR12][R90.64+0x2], R160 ;  /* 0x000002a05a002986 */ /* 0x0001e2000c10150c */
[----:B------:R-:W-:Y:S05]  /*2220*/  @!P0 BRA `(.L_x_28) ;  /* 0x0000000000048947 */ /* 0x000fea0003800000 */
[----:B------:R3:W5:Y:S02]  /*2230*/  LDG.E.LTC128B.U16 R161, desc[UR12][R152.64+0x10] ;  /* 0x0000100c98a17981 */ /* 0x000764000c1e1520 */
.L_x_28:
[----:B------:R-:W-:Y:S05]  /*2240*/  BSYNC B0 ;  /* 0x0000000000007941 */ /* 0x000fea0003800000 */
.L_x_27:
[----:B0----5:R-:W-:Y:S01]  /*2250*/  HADD2.F32 R91, -RZ, R161.H0_H0 ;  /* 0x200000a1ff5b7230 */ /* 0x021fe20000004100 */
[----:B------:R-:W-:Y:S01]  /*2260*/  ISETP.GT.AND P3, PT, R7, 0x9, PT ;  /* 0x000000090700780c */ /* 0x000fe20003f64270 */
[----:B------:R-:W-:Y:S01]  /*2270*/  BSSY B0, `(.L_x_29) ;  /* 0x000000b000007945 */ /* 0x000fe20003800000 */
[----:B------:R-:W-:Y:S02]  /*2280*/  LOP3.LUT R88, R88, 0xfffffff7, RZ, 0xc0, !PT ;  /* 0xfffffff758587812 */ /* 0x000fe400078ec0ff */
[----:B------:R-:W-:Y:S01]  /*2290*/  FMUL R91, R91, R2 ;  /* 0x000000025b5b7220 */ /* 0x000fe20000400000 */
[----:B------:R-:W-:Y:S02]  /*22a0*/  ISETP.GT.AND P1, PT, R5, RZ, P3 ;  /* 0x000000ff0500720c */ /* 0x000fe40001f24270 */
[----:B------:R-:W-:Y:S01]  /*22b0*/  PRMT R90, R161, 0x7610, R90 ;  /* 0x00007610a15a7816 */ /* 0x000fe2000000005a */
[----:B------:R-:W-:-:S05]  /*22c0*/  FFMA R91, R92, R0, R91 ;  /* 0x000000005c5b7223 */ /* 0x000fca000000005b */
[----:B------:R-:W-:Y:S02]  /*22d0*/  F2FP.F16.F32.PACK_AB R91, RZ, R91 ;  /* 0x0000005bff5b723e */ /* 0x000fe400000000ff */
[----:B------:R-:W-:-:S03]  /*22e0*/  @P3 LOP3.LUT R88, R88, 0x8, RZ, 0xfc, !PT ;  /* 0x0000000858583812 */ /* 0x000fc600078efcff */
[----:B------:R0:W-:Y:S01]  /*22f0*/  @P0 STG.E.U16 desc[UR12][R22.64+0x10], R91 ;  /* 0x0000105b16000986 */ /* 0x0001e2000c10150c */
[----:B------:R-:W-:Y:S05]  /*2300*/  @!P1 BRA `(.L_x_30) ;  /* 0x0000000000049947 */ /* 0x000fea0003800000 */
[----:B------:R4:W5:Y:S02]  /*2310*/  LDG.E.LTC128B.U16 R90, desc[UR12][R152.64+0x12] ;  /* 0x0000120c985a7981 */ /* 0x000964000c1e1520 */
.L_x_30:
[----:B------:R-:W-:Y:S05]  /*2320*/  BSYNC B0 ;  /* 0x0000000000007941 */ /* 0x000fea0003800000 */
.L_x_29:
[----:B0----5:R-:W-:Y:S01]  /*2330*/  HADD2.F32 R91, -RZ, R90.H0_H0 ;  /* 0x2000005aff5b7230 */ /* 0x021fe20000004100 */
[----:B------:R-:W-:Y:S04]  /*2340*/  BSSY B0, `(.L_x_31) ;  /* 0x000000e000007945 */ /* 0x000fe80003800000 */
[----:B------:R-:W-:Y:S01]  /*2350*/  FMUL R92, R91, R2 ;  /* 0x000000025b5c7220 */ /* 0x000fe20000400000 */
[----:B------:R-:W-:-:S03]  /*2360*/  IADD3 R91, P0, R10, 0x40, RZ ;  /* 0x000000400a5b7810 */ /* 0x000fc60007f1e0ff */
[----:B------:R-:W-:Y:S02]  /*2370*/  FFMA R92, R93, R0, R92 ;  /* 0x000000005d5c7223 */ /* 0x000fe4000000005c */
[----:B------:R-:W-:Y:S01]  /*2380*/  IMAD.X R10, RZ, RZ, R11, P0 ;  /* 0x000000ffff0a7224 */ /* 0x000fe200000e060b */
[----:B------:R-:W-:Y:S01]  /*2390*/  ISETP.GT.AND P0, PT, R5, 0x8, P4 ;  /* 0x000000080500780c */ /* 0x000fe20002704270 */
[----:B------:R-:W-:Y:S01]  /*23a0*/  @P1 IMAD.MOV.U32 R11, RZ, RZ, R23 ;  /* 0x000000ffff0b1224 */ /* 0x000fe200078e0017 */
[----:B------:R-:W-:-:S04]  /*23b0*/  F2FP.F16.F32.PACK_AB R92, RZ, R92 ;  /* 0x0000005cff5c723e */ /* 0x000fc800000000ff */
[----:B------:R-:W-:Y:S01]  /*23c0*/  PRMT R93, R92, 0x7610, R93 ;  /* 0x000076105c5d7816 */ /* 0x000fe2000000005d */
[----:B------:R-:W-:Y:S02]  /*23d0*/  IMAD R92, R10, UR8, RZ ;  /* 0x000000080a5c7c24 */ /* 0x000fe4000f8e02ff */
[----:B------:R-:W-:-:S05]  /*23e0*/  @P1 IMAD.MOV.U32 R10, RZ, RZ, R22 ;  /* 0x000000ffff0a1224 */ /* 0x000fca00078e0016 */
[----:B------:R0:W-:Y:S01]  /*23f0*/  @P1 STG.E.U16 desc[UR12][R10.64+0x12], R93 ;  /* 0x0000125d0a001986 */ /* 0x0001e2000c10150c */
[----:B------:R-:W-:Y:S05]  /*2400*/  @!P0 BRA `(.L_x_32) ;  /* 0x0000000000048947 */ /* 0x000fea0003800000 */
[----:B------:R0:W5:Y:S02]  /*2410*/  LDG.E.LTC128B.U16 R90, desc[UR12][R156.64+0x10] ;  /* 0x0000100c9c5a7981 */ /* 0x000164000c1e1520 */
.L_x_32:
[----:B------:R-:W-:Y:S05]  /*2420*/  BSYNC B0 ;  /* 0x0000000000007941 */ /* 0x000fea0003800000 */
.L_x_31:
[----:B0----5:R-:W-:Y:S01]  /*2430*/  HADD2.F32 R93, -RZ, R90.H0_H0 ;  /* 0x2000005aff5d7230 */ /* 0x021fe20000004100 */
[----:B------:R-:W-:Y:S01]  /*2440*/  ISETP.GT.AND P1, PT, R5, 0x8, P3 ;  /* 0x000000080500780c */ /* 0x000fe20001f24270 */
[C---:B------:R-:W-:Y:S01]  /*2450*/  IMAD R19, R91.reuse, UR9, R92 ;  /* 0x000000095b137c24 */ /* 0x040fe2000f8e025c */
[----:B------:R-:W-:Y:S01]  /*2460*/  BSSY B0, `(.L_x_33) ;  /* 0x0000015000007945 */ /* 0x000fe20003800000 */
[----:B------:R-:W-:-:S04]  /*2470*/  IMAD.WIDE.U32 R10, R91, UR8, R20 ;  /* 0x000000085b0a7c25 */ /* 0x000fc8000f8e0014 */
[----:B------:R-:W-:Y:S01]  /*2480*/  FMUL R93, R93, R2 ;  /* 0x000000025d5d7220 */ /* 0x000fe20000400000 */
[----:B------:R-:W-:-:S04]  /*2490*/  IMAD.WIDE.U32 R154, R91, UR8, R154 ;  /* 0x000000085b9a7c25 */ /* 0x000fc8000f8e009a */
[----:B------:R-:W-:Y:S01]  /*24a0*/  FFMA R93, R94, R0, R93 ;  /* 0x000000005e5d7223 */ /* 0x000fe2000000005d */
[C---:B------:R-:W-:Y:S01]  /*24b0*/  IMAD.IADD R11, R19.reuse, 0x1, R11 ;  /* 0x00000001130b7824 */ /* 0x040fe200078e020b */
[----:B------:R-:W-:Y:S01]  /*24c0*/  IADD3 R20, P2, R18, R154, RZ ;  /* 0x0000009a12147210 */ /* 0x000fe20007f5e0ff */
[----:B------:R-:W-:Y:S02]  /*24d0*/  @P0 IMAD.MOV.U32 R92, RZ, RZ, R162 ;  /* 0x000000ffff5c0224 */ /* 0x000fe400078e00a2 */
[----:B------:R-:W-:Y:S01]  /*24e0*/  F2FP.F16.F32.PACK_AB R93, RZ, R93 ;  /* 0x0000005dff5d723e */ /* 0x000fe200000000ff */
[----:B------:R-:W-:Y:S02]  /*24f0*/  IMAD.IADD R161, R19, 0x1, R155 ;  /* 0x0000000113a17824 */ /* 0x000fe400078e029b */
[----:B------:R-:W-:Y:S01]  /*2500*/  IMAD.WIDE.U32 R10, R4, UR6, R10 ;  /* 0x00000006040a7c25 */ /* 0x000fe2000f8e000a */
[----:B------:R-:W-:-:S03]  /*2510*/  PRMT R18, R93, 0x7610, R18 ;  /* 0x000076105d127816 */ /* 0x000fc60000000012 */
[----:B------:R-:W-:Y:S02]  /*2520*/  @P0 IMAD.MOV.U32 R93, RZ, RZ, R163 ;  /* 0x000000ffff5d0224 */ /* 0x000fe400078e00a3 */
[----:B------:R-:W-:Y:S02]  /*2530*/  IMAD.X R21, R161, 0x1, R21, P2 ;  /* 0x00000001a1157824 */ /* 0x000fe400010e0615 */
[----:B------:R-:W-:Y:S01]  /*2540*/  IMAD.IADD R11, R158, 0x1, R11 ;  /* 0x000000019e0b7824 */ /* 0x000fe200078e020b */
[----:B------:R0:W-:Y:S01]  /*2550*/  @P0 STG.E.U16 desc[UR12][R92.64+0x10], R18 ;  /* 0x000010125c000986 */ /* 0x0001e2000c10150c */
[----:B------:R-:W-:Y:S01]  /*2560*/  IADD3 R10, P0, P2, R6, R10, R12 ;  /* 0x0000000a060a7210 */ /* 0x000fe20007a1e00c */
[----:B------:R-:W-:-:S03]  /*2570*/  IMAD.WIDE.U32 R20, R4, UR6, R20 ;  /* 0x0000000604147c25 */ /* 0x000fc6000f8e0014 */
[----:B------:R-:W-:Y:S01]  /*2580*/  IADD3.X R11, R3, R11, R13, P0, P2 ;  /* 0x0000000b030b7210 */ /* 0x000fe200007e440d */
[----:B------:R-:W-:Y:S08]  /*2590*/  @!P1 BRA `(.L_x_34) ;  /* 0x0000000000049947 */ /* 0x000ff00003800000 */
[----:B------:R0:W5:Y:S02]  /*25a0*/  LDG.E.LTC128B.U16 R90, desc[UR12][R156.64+0x12] ;  /* 0x0000120c9c5a7981 */ /* 0x000164000c1e1520 */
.L_x_34:
[----:B------:R-:W-:Y:S05]  /*25b0*/  BSYNC B0 ;  /* 0x0000000000007941 */ /* 0x000fea0003800000 */
.L_x_33:
[----:B-----5:R-:W-:Y:S01]  /*25c0*/  HADD2.F32 R165, -RZ, R90.H0_H0 ;  /* 0x2000005affa57230 */ /* 0x020fe20000004100 */
[----:B------:R-:W-:Y:S01]  /*25d0*/  IADD3 R6, P0, P2, R6, R20, R12 ;  /* 0x0000001406067210 */ /* 0x000fe20007a1e00c */
[----:B------:R-:W-:Y:S01]  /*25e0*/  IMAD.IADD R12, R158, 0x1, R21 ;  /* 0x000000019e0c7824 */ /* 0x000fe200078e0215 */
[C---:B0-----:R-:W-:Y:S01]  /*25f0*/  SHF.L.U64.HI R93, R9.reuse, 0x1, R8 ;  /* 0x00000001095d7819 */ /* 0x041fe20000010208 */
[----:B------:R-:W-:Y:S02]  /*2600*/  IMAD.SHL.U32 R21, R9, 0x2, RZ ;  /* 0x0000000209157824 */ /* 0x000fe400078e00ff */
[----:B------:R-:W-:Y:S01]  /*2610*/  FMUL R4, R165, R2 ;  /* 0x00000002a5047220 */ /* 0x000fe20000400000 */
[----:B------:R-:W-:Y:S01]  /*2620*/  ISETP.GT.AND P3, PT, R7, 0x10, PT ;  /* 0x000000100700780c */ /* 0x000fe20003f64270 */
[----:B------:R-:W-:Y:S01]  /*2630*/  BSSY B0, `(.L_x_35) ;  /* 0x000000e000007945 */ /* 0x000fe20003800000 */
[----:B------:R-:W-:Y:S01]  /*2640*/  IADD3.X R3, R3, R12, R13, P0, P2 ;  /* 0x0000000c03037210 */ /* 0x000fe200007e440d */
[----:B------:R-:W-:Y:S01]  /*2650*/  FFMA R4, R95, R0, R4 ;  /* 0x000000005f047223 */ /* 0x000fe20000000004 */
[----:B------:R-:W-:Y:S01]  /*2660*/  @P1 IMAD.MOV.U32 R12, RZ, RZ, R162 ;  /* 0x000000ffff0c1224 */ /* 0x000fe200078e00a2 */
[----:B------:R-:W-:Y:S01]  /*2670*/  IADD3 R8, P0, P2, R89, R22, R21 ;  /* 0x0000001659087210 */ /* 0x000fe20007a1e015 */
[----:B------:R-:W-:Y:S01]  /*2680*/  @P1 IMAD.MOV.U32 R13, RZ, RZ, R163 ;  /* 0x000000ffff0d1224 */ /* 0x000fe200078e00a3 */
[----:B------:R-:W-:-:S02]  /*2690*/  LOP3.LUT R88, R88, 0xffffffef, RZ, 0xc0, !PT ;  /* 0xffffffef58587812 */ /* 0x000fc400078ec0ff */
[----:B------:R-:W-:Y:S02]  /*26a0*/  F2FP.F16.F32.PACK_AB R4, RZ, R4 ;  /* 0x00000004ff04723e */ /* 0x000fe400000000ff */
[----:B------:R-:W-:Y:S02]  /*26b0*/  IADD3.X R9, R159, R23, R93, P0, P2 ;  /* 0x000000179f097210 */ /* 0x000fe400007e445d */
[----:B------:R-:W-:Y:S01]  /*26c0*/  ISETP.GT.AND P0, PT, R5, RZ, P3 ;  /* 0x000000ff0500720c */ /* 0x000fe20001f04270 */
[----:B------:R0:W-:Y:S01]  /*26d0*/  @P1 STG.E.U16 desc[UR12][R12.64+0x12], R4 ;  /* 0x000012040c001986 */ /* 0x0001e2000c10150c */
[----:B------:R-:W-:-:S11]  /*26e0*/  @P3 LOP3.LUT R88, R88, 0x10, RZ, 0xfc, !PT ;  /* 0x0000001058583812 */ /* 0x000fd600078efcff */
[----:B0-----:R-:W-:Y:S05]  /*26f0*/  @!P0 BRA `(.L_x_36) ;  /* 0x0000000000048947 */ /* 0x001fea0003800000 */
[----:B------:R0:W5:Y:S02]  /*2700*/  LDG.E.LTC128B.U16 R90, desc[UR12][R152.64+0x20] ;  /* 0x0000200c985a7981 */ /* 0x000164000c1e1520 */
.L_x_36:
[----:B------:R-:W-:Y:S05]  /*2710*/  BSYNC B0 ;  /* 0x0000000000007941 */ /* 0x000fea0003800000 */
.L_x_35:
[----:B-----5:R-:W-:Y:S01]  /*2720*/  HADD2.F32 R13, -RZ, R90.H0_H0 ;  /* 0x2000005aff0d7230 */ /* 0x020fe20000004100 */
[----:B------:R-:W-:Y:S01]  /*2730*/  ISETP.GT.AND P1, PT, R7, 0x11, PT ;  /* 0x000000110700780c */ /* 0x000fe20003f24270 */
[----:B------:R-:W-:Y:S01]  /*2740*/  @P0 IMAD.MOV.U32 R12, RZ, RZ, R22 ;  /* 0x000000ffff0c0224 */ /* 0x000fe200078e0016 */
[----:B------:R-:W-:Y:S01]  /*2750*/  LOP3.LUT R88, R88, 0xffffffbf, RZ, 0xc0, !PT ;  /* 0xffffffbf58587812 */ /* 0x000fe200078ec0ff */
[----:B------:R-:W-:Y:S01]  /*2760*/  BSSY B0, `(.L_x_37) ;  /* 0x000000b000007945 */ /* 0x000fe20003800000 */
[----:B------:R-:W-:-:S04]  /*2770*/  FMUL R13, R13, R2 ;  /* 0x000000020d0d7220 */ /* 0x000fc80000400000 */
[----:B------:R-:W-:-:S05]  /*2780*/  FFMA R13, R96, R0, R13 ;  /* 0x00000000600d7223 */ /* 0x000fca000000000d */
[----:B------:R-:W-:Y:S02]  /*2790*/  F2FP.F16.F32.PACK_AB R13, RZ, R13 ;  /* 0x0000000dff0d723e */ /* 0x000fe400000000ff */
[----:B------:R-:W-:Y:S02]  /*27a0*/  @P1 LOP3.LUT R88, R88, 0x40, RZ, 0xfc, !PT ;  /* 0x0000004058581812 */ /* 0x000fe400078efcff */
[----:B------:R-:W-:Y:S01]  /*27b0*/  PRMT R4, R13, 0x7610, R4 ;  /* 0x000076100d047816 */ /* 0x000fe20000000004 */
[----:B------:R-:W-:-:S05]  /*27c0*/  @P0 IMAD.MOV.U32 R13, RZ, RZ, R23 ;  /* 0x000000ffff0d0224 */ /* 0x000fca00078e0017 */
[----:B------:R0:W-:Y:S01]  /*27d0*/  @P0 STG.E.U16 desc[UR12][R12.64+0x20], R4 ;  /* 0x000020040c000986 */ /* 0x0001e2000c10150c */
[----:B------:R-:W-:-:S13]  /*27e0*/  ISETP.GT.AND P0, PT, R5, RZ, P1 ;  /* 0x000000ff0500720c */ /* 0x000fda0000f04270 */
[----:B0-----:R-:W-:Y:S05]  /*27f0*/  @!P0 BRA `(.L_x_38) ;  /* 0x0000000000048947 */ /* 0x001fea0003800000 */
[----:B------:R0:W5:Y:S02]  /*2800*/  LDG.E.LTC128B.U16 R90, desc[UR12][R152.64+0x22] ;  /* 0x0000220c985a7981 */ /* 0x000164000c1e1520 */
.L_x_38:
[----:B------:R-:W-:Y:S05]  /*2810*/  BSYNC B0 ;  /* 0x0000000000007941 */ /* 0x000fea0003800000 */
.L_x_37:
[----:B-----5:R-:W-:Y:S01]  /*2820*/  HADD2.F32 R13, -RZ, R90.H0_H0 ;  /* 0x2000005aff0d7230 */ /* 0x020fe20000004100 */
[----:B------:R-:W-:Y:S01]  /*2830*/  BSSY B0, `(.L_x_39) ;  /* 0x000000c000007945 */ /* 0x000fe20003800000 */
[----:B------:R-:W-:-:S03]  /*2840*/  @P0 IMAD.MOV.U32 R12, RZ, RZ, R22 ;  /* 0x000000ffff0c0224 */ /* 0x000fc600078e0016 */
[----:B------:R-:W-:Y:S01]  /*2850*/  FMUL R4, R13, R2 ;  /* 0x000000020d047220 */ /* 0x000fe20000400000 */
[----:B------:R-:W-:-:S03]  /*2860*/  @P0 IMAD.MOV.U32 R13, RZ, RZ, R23 ;  /* 0x000000ffff0d0224 */ /* 0x000fc600078e0017 */
[----:B------:R-:W-:-:S05]  /*2870*/  FFMA R4, R97, R0, R4 ;  /* 0x0000000061047223 */ /* 0x000fca0000000004 */
[----:B------:R-:W-:-:S04]  /*2880*/  F2FP.F16.F32.PACK_AB R4, RZ, R4 ;  /* 0x00000004ff04723e */ /* 0x000fc800000000ff */
[----:B------:R-:W-:Y:S02]  /*2890*/  PRMT R18, R4, 0x7610, R18 ;  /* 0x0000761004127816 */ /* 0x000fe40000000012 */
[----:B------:R-:W-:-:S03]  /*28a0*/  PRMT R4, R90, 0x7610, R4 ;  /* 0x000076105a047816 */ /* 0x000fc60000000004 */
[----:B------:R0:W-:Y:S01]  /*28b0*/  @P0 STG.E.U16 desc[UR12][R12.64+0x22], R18 ;  /* 0x000022120c000986 */ /* 0x0001e2000c10150c */
[----:B------:R-:W-:-:S13]  /*28c0*/  ISETP.GT.AND P0, PT, R5, 0x8, P3 ;  /* 0x000000080500780c */ /* 0x000fda0001f04270 */
[----:B0-----:R-:W-:Y:S05]  /*28d0*/  @!P0 BRA `(.L_x_40) ;  /* 0x0000000000048947 */ /* 0x001fea0003800000 */
[----:B------:R0:W5:Y:S02]  /*28e0*/  LDG.E.LTC128B.U16 R4, desc[UR12][R156.64+0x20] ;  /* 0x0000200c9c047981 */ /* 0x000164000c1e1520 */
.L_x_40:
[----:B------:R-:W-:Y:S05]  /*28f0*/  BSYNC B0 ;  /* 0x0000000000007941 */ /* 0x000fea0003800000 */
.L_x_39:
[----:B-----5:R-:W-:Y:S01]  /*2900*/  HADD2.F32 R13, -RZ, R4.H0_H0 ;  /* 0x20000004ff0d7230 */ /* 0x020fe20000004100 */
[----:B------:R-:W-:Y:S01]  /*2910*/  BSSY B0, `(.L_x_41) ;  /* 0x000000b000007945 */ /* 0x000fe20003800000 */
[----:B------:R-:W-:-:S03]  /*2920*/  @P0 IMAD.MOV.U32 R12, RZ, RZ, R162 ;  /* 0x000000ffff0c0224 */ /* 0x000fc600078e00a2 */
[----:B------:R-:W-:-:S04]  /*2930*/  FMUL R13, R13, R2 ;  /* 0x000000020d0d7220 */ /* 0x000fc80000400000 */
[----:B------:R-:W-:-:S05]  /*2940*/  FFMA R13, R98, R0, R13 ;  /* 0x00000000620d7223 */ /* 0x000fca000000000d */
[----:B------:R-:W-:-:S04]  /*2950*/  F2FP.F16.F32.PACK_AB R13, RZ, R13 ;  /* 0x0000000dff0d723e */ /* 0x000fc800000000ff */
[----:B------:R-:W-:Y:S01]  /*2960*/  PRMT R18, R13, 0x7610, R18 ;  /* 0x000076100d127816 */ /* 0x000fe20000000012 */
[----:B------:R-:W-:-:S05]  /*2970*/  @P0 IMAD.MOV.U32 R13, RZ, RZ, R163 ;  /* 0x000000ffff0d0224 */ /* 0x000fca00078e00a3 */
[----:B------:R0:W-:Y:S01]  /*2980*/  @P0 STG.E.U16 desc[UR12][R12.64+0x20], R18 ;  /* 0x000020120c000986 */ /* 0x0001e2000c10150c */
[----:B------:R-:W-:-:S13]  /*2990*/  ISETP.GT.AND P0, PT, R5, 0x8, P1 ;  /* 0x000000080500780c */ /* 0x000fda0000f04270 */
[----:B0-----:R-:W-:Y:S05]  /*29a0*/  @!P0 BRA `(.L_x_42) ;  /* 0x0000000000048947 */ /* 0x001fea0003800000 */
[----:B------:R0:W5:Y:S02]  /*29b0*/  LDG.E.LTC128B.U16 R4, desc[UR12][R156.64+0x22] ;  /* 0x0000220c9c047981 */ /* 0x000164000c1e1520 */
.L_x_42:
[----:B------:R-:W-:Y:S05]  /*29c0*/  BSYNC B0 ;  /* 0x0000000000007941 */ /* 0x000fea0003800000 */
.L_x_41:
        /* <DEDUP_REMOVED lines=10> */
[----:B------:R-:W-:-:S04]  /*2a70*/  IMAD.WIDE.U32 R12, R91, UR8, R16 ;  /* 0x000000085b0c7c25 */ /* 0x000fc8000f8e0010 */
[----:B------:R-:W-:Y:S02]  /*2a80*/  @P0 IMAD.MOV.U32 R91, RZ, RZ, R163 ;  /* 0x000000ffff5b0224 */ /* 0x000fe400078e00a3 */
[----:B------:R-:W-:-:S03]  /*2a90*/  IMAD.IADD R19, R13, 0x1, R19 ;  /* 0x000000010d137824 */ /* 0x000fc600078e0213 */
[----:B------:R0:W-:Y:S01]  /*2aa0*/  @P0 STG.E.U16 desc[UR12][R90.64+0x22], R20 ;  /* 0x000022145a000986 */ /* 0x0001e2000c10150c */
[----:B------:R-:W-:-:S04]  /*2ab0*/  LEA R18, P0, R12, UR10, 0x1 ;  /* 0x0000000a0c127c11 */ /* 0x000fc8000f8008ff */
[----:B------:R-:W-:Y:S02]  /*2ac0*/  LEA.HI.X R19, R12, UR11, R19, 0x1, P0 ;  /* 0x0000000b0c137c11 */ /* 0x000fe400080f0c13 */
[----:B------:R-:W-:-:S04]  /*2ad0*/  LEA R12, P0, R10, UR10, 0x1 ;  /* 0x0000000a0a0c7c11 */ /* 0x000fc8000f8008ff */
[----:B------:R-:W-:Y:S02]  /*2ae0*/  LEA.HI.X R13, R10, UR11, R11, 0x1, P0 ;  /* 0x0000000b0a0d7c11 */ /* 0x000fe400080f0c0b */
[----:B------:R-:W-:-:S05]  /*2af0*/  IADD3 R15, P0, R14, R154, RZ ;  /* 0x0000009a0e0f7210 */ /* 0x000fca0007f1e0ff */
[----:B------:R-:W-:Y:S01]  /*2b00*/  IMAD.X R16, R161, 0x1, R17, P0 ;  /* 0x00000001a1107824 */ /* 0x000fe200000e0611 */
[----:B------:R-:W-:-:S04]  /*2b10*/  LEA R14, P0, R15, UR10, 0x1 ;  /* 0x0000000a0f0e7c11 */ /* 0x000fc8000f8008ff */
[----:B------:R-:W-:Y:S02]  /*2b20*/  LEA.HI.X R15, R15, UR11, R16, 0x1, P0 ;  /* 0x0000000b0f0f7c11 */ /* 0x000fe400080f0c10 */
[----:B------:R-:W-:-:S04]  /*2b30*/  LEA R10, P0, R6, UR10, 0x1 ;  /* 0x0000000a060a7c11 */ /* 0x000fc8000f8008ff */
[----:B------:R-:W-:Y:S02]  /*2b40*/  LEA.HI.X R11, R6, UR11, R3, 0x1, P0 ;  /* 0x0000000b060b7c11 */ /* 0x000fe400080f0c03 */
[----:B------:R-:W-:-:S13]  /*2b50*/  ISETP.GT.AND P0, PT, R5, RZ, P2 ;  /* 0x000000ff0500720c */ /* 0x000fda0001704270 */
[----:B0-----:R-:W-:Y:S05]  /*2b60*/  @!P0 BRA `(.L_x_44) ;  /* 0x0000000000048947 */ /* 0x001fea0003800000 */
[----:B------:R0:W5:Y:S02]  /*2b70*/  LDG.E.LTC128B.U16 R4, desc[UR12][R152.64+0x30] ;  /* 0x0000300c98047981 */ /* 0x000164000c1e1520 */
.L_x_44:
[----:B------:R-:W-:Y:S05]  /*2b80*/  BSYNC B0 ;  /* 0x0000000000007941 */ /* 0x000fea0003800000 */
.L_x_43:
[----:B-----5:R-:W-:Y:S01]  /*2b90*/  HADD2.F32 R3, -RZ, R4.H0_H0 ;  /* 0x20000004ff037230 */ /* 0x020fe20000004100 */
[----:B------:R-:W-:Y:S01]  /*2ba0*/  ISETP.GT.AND P1, PT, R7, 0x19, PT ;  /* 0x000000190700780c */ /* 0x000fe20003f24270 */
[----:B------:R-:W-:Y:S01]  /*2bb0*/  @P0 IMAD.MOV.U32 R16, RZ, RZ, R22 ;  /* 0x000000ffff100224 */ /* 0x000fe200078e0016 */
[----:B------:R-:W-:Y:S01]  /*2bc0*/  LOP3.LUT R88, R88, 0xfdffffff, RZ, 0xc0, !PT ;  /* 0xfdffffff58587812 */ /* 0x000fe200078ec0ff */
[----:B------:R-:W-:Y:S02]  /*2bd0*/  @P0 IMAD.MOV.U32 R17, RZ, RZ, R23 ;  /* 0x000000ffff110224 */ /* 0x000fe400078e0017 */
[----:B------:R-:W-:Y:S01]  /*2be0*/  FMUL R3, R3, R2 ;  /* 0x0000000203037220 */ /* 0x000fe20000400000 */
[----:B------:R-:W-:Y:S03]  /*2bf0*/  BSSY B0, `(.L_x_45) ;  /* 0x0000008000007945 */ /* 0x000fe60003800000 */
[----:B------:R-:W-:-:S05]  /*2c00*/  FFMA R3, R100, R0, R3 ;  /* 0x0000000064037223 */ /* 0x000fca0000000003 */
[----:B------:R-:W-:Y:S02]  /*2c10*/  F2FP.F16.F32.PACK_AB R3, RZ, R3 ;  /* 0x00000003ff03723e */ /* 0x000fe400000000ff */
[----:B------:R-:W-:-:S03]  /*2c20*/  @P1 LOP3.LUT R88, R88, 0x2000000, RZ, 0xfc, !PT ;  /* 0x0200000058581812 */ /* 0x000fc600078efcff */
[----:B------:R0:W-:Y:S01]  /*2c30*/  @P0 STG.E.U16 desc[UR12][R16.64+0x30], R3 ;  /* 0x0000300310000986 */ /* 0x0001e2000c10150c */
[----:B------:R-:W-:-:S13]  /*2c40*/  ISETP.GT.AND P0, PT, R5, RZ, P1 ;  /* 0x000000ff0500720c */ /* 0x000fda0000f04270 */
[----:B0-----:R-:W-:Y:S05]  /*2c50*/  @!P0 BRA `(.L_x_46) ;  /* 0x0000000000048947 */ /* 0x001fea0003800000 */
[----:B------:R0:W5:Y:S02]  /*2c60*/  LDG.E.LTC128B.U16 R4, desc[UR12][R152.64+0x32] ;  /* 0x0000320c98047981 */ /* 0x000164000c1e1520 */
.L_x_46:
[----:B------:R-:W-:Y:S05]  /*2c70*/  BSYNC B0 ;  /* 0x0000000000007941 */ /* 0x000fea0003800000 */
.L_x_45:
[----:B-----5:R-:W-:Y:S01]  /*2c80*/  HADD2.F32 R3, -RZ, R4.H0_H0 ;  /* 0x20000004ff037230 */ /* 0x020fe20000004100 */
[----:B------:R-:W-:Y:S01]  /*2c90*/  BSSY B0, `(.L_x_47) ;  /* 0x000000a000007945 */ /* 0x000fe20003800000 */
[----:B------:R-:W-:Y:S02]  /*2ca0*/  @P0 IMAD.MOV.U32 R16, RZ, RZ, R22 ;  /* 0x000000ffff100224 */ /* 0x000fe400078e0016 */
[----:B------:R-:W-:Y:S02]  /*2cb0*/  @P0 IMAD.MOV.U32 R17, RZ, RZ, R23 ;  /* 0x000000ffff110224 */ /* 0x000fe400078e0017 */
[----:B------:R-:W-:-:S04]  /*2cc0*/  FMUL R6, R3, R2 ;  /* 0x0000000203067220 */ /* 0x000fc80000400000 */
[----:B------:R-:W-:-:S05]  /*2cd0*/  FFMA R6, R101, R0, R6 ;  /* 0x0000000065067223 */ /* 0x000fca0000000006 */
[----:B------:R-:W-:-:S05]  /*2ce0*/  F2FP.F16.F32.PACK_AB R6, RZ, R6 ;  /* 0x00000006ff06723e */ /* 0x000fca00000000ff */
[----:B------:R0:W-:Y:S01]  /*2cf0*/  @P0 STG.E.U16 desc[UR12][R16.64+0x32], R6 ;  /* 0x0000320610000986 */ /* 0x0001e2000c10150c */
[----:B------:R-:W-:-:S13]  /*2d00*/  ISETP.GT.AND P0, PT, R5, 0x8, P2 ;  /* 0x000000080500780c */ /* 0x000fda0001704270 */
[----:B0-----:R-:W-:Y:S05]  /*2d10*/  @!P0 BRA `(.L_x_48) ;  /* 0x0000000000048947 */ /* 0x001fea0003800000 */
[----:B------:R0:W5:Y:S02]  /*2d20*/  LDG.E.LTC128B.U16 R4, desc[UR12][R156.64+0x30] ;  /* 0x0000300c9c047981 */ /* 0x000164000c1e1520 */
.L_x_48:
[----:B------:R-:W-:Y:S05]  /*2d30*/  BSYNC B0 ;  /* 0x0000000000007941 */ /* 0x000fea0003800000 */
.L_x_47:
        /* <DEDUP_REMOVED lines=11> */
.L_x_50:
[----:B------:R-:W-:Y:S05]  /*2df0*/  BSYNC B0 ;  /* 0x0000000000007941 */ /* 0x000fea0003800000 */
.L_x_49:
        /* <DEDUP_REMOVED lines=14> */
.L_x_52:
[----:B------:R-:W-:Y:S05]  /*2ee0*/  BSYNC B0 ;  /* 0x0000000000007941 */ /* 0x000fea0003800000 */
.L_x_51:
        /* <DEDUP_REMOVED lines=14> */
.L_x_54:
[----:B------:R-:W-:Y:S05]  /*2fd0*/  BSYNC B0 ;  /* 0x0000000000007941 */ /* 0x000fea0003800000 */
.L_x_53:
        /* <DEDUP_REMOVED lines=11> */
.L_x_56:
[----:B------:R-:W-:Y:S05]  /*3090*/  BSYNC B0 ;  /* 0x0000000000007941 */ /* 0x000fea0003800000 */
.L_x_55:
        /* <DEDUP_REMOVED lines=11> */
.L_x_58:
[----:B------:R-:W-:Y:S05]  /*3150*/  BSYNC B0 ;  /* 0x0000000000007941 */ /* 0x000fea0003800000 */
.L_x_57:
        /* <DEDUP_REMOVED lines=14> */
.L_x_60:
[----:B------:R-:W-:Y:S05]  /*3240*/  BSYNC B0 ;  /* 0x0000000000007941 */ /* 0x000fea0003800000 */
.L_x_59:
        /* <DEDUP_REMOVED lines=14> */
.L_x_62:
[----:B------:R-:W-:Y:S05]  /*3330*/  BSYNC B0 ;  /* 0x0000000000007941 */ /* 0x000fea0003800000 */
.L_x_61:
        /* <DEDUP_REMOVED lines=11> */
.L_x_64:
[----:B------:R-:W-:Y:S05]  /*33f0*/  BSYNC B0 ;  /* 0x0000000000007941 */ /* 0x000fea0003800000 */
.L_x_63:
        /* <DEDUP_REMOVED lines=11> */
.L_x_66:
[----:B------:R-:W-:Y:S05]  /*34b0*/  BSYNC B0 ;  /* 0x0000000000007941 */ /* 0x000fea0003800000 */
.L_x_65:
        /* <DEDUP_REMOVED lines=14> */
.L_x_68:
[----:B------:R-:W-:Y:S05]  /*35a0*/  BSYNC B0 ;  /* 0x0000000000007941 */ /* 0x000fea0003800000 */
.L_x_67:
        /* <DEDUP_REMOVED lines=14> */
.L_x_70:
[----:B------:R-:W-:Y:S05]  /*3690*/  BSYNC B0 ;  /* 0x0000000000007941 */ /* 0x000fea0003800000 */
.L_x_69:
        /* <DEDUP_REMOVED lines=11> */
.L_x_72:
[----:B------:R-:W-:Y:S05]  /*3750*/  BSYNC B0 ;  /* 0x0000000000007941 */ /* 0x000fea0003800000 */
.L_x_71:
        /* <DEDUP_REMOVED lines=11> */
.L_x_74:
[----:B------:R-:W-:Y:S05]  /*3810*/  BSYNC B0 ;  /* 0x0000000000007941 */ /* 0x000fea0003800000 */
.L_x_73:
        /* <DEDUP_REMOVED lines=14> */
.L_x_76:
[----:B------:R-:W-:Y:S05]  /*3900*/  BSYNC B0 ;  /* 0x0000000000007941 */ /* 0x000fea0003800000 */
.L_x_75:
        /* <DEDUP_REMOVED lines=14> */
.L_x_78:
[----:B------:R-:W-:Y:S05]  /*39f0*/  BSYNC B0 ;  /* 0x0000000000007941 */ /* 0x000fea0003800000 */
.L_x_77:
        /* <DEDUP_REMOVED lines=11> */
.L_x_80:
[----:B------:R-:W-:Y:S05]  /*3ab0*/  BSYNC B0 ;  /* 0x0000000000007941 */ /* 0x000fea0003800000 */
.L_x_79:
        /* <DEDUP_REMOVED lines=11> */
.L_x_82:
[----:B------:R-:W-:Y:S05]  /*3b70*/  BSYNC B0 ;  /* 0x0000000000007941 */ /* 0x000fea0003800000 */
.L_x_81:
        /* <DEDUP_REMOVED lines=14> */
.L_x_84:
[----:B------:R-:W-:Y:S05]  /*3c60*/  BSYNC B0 ;  /* 0x0000000000007941 */ /* 0x000fea0003800000 */
.L_x_83:
        /* <DEDUP_REMOVED lines=14> */
.L_x_86:
[----:B------:R-:W-:Y:S05]  /*3d50*/  BSYNC B0 ;  /* 0x0000000000007941 */ /* 0x000fea0003800000 */
.L_x_85:
        /* <DEDUP_REMOVED lines=11> */
.L_x_88:
[----:B------:R-:W-:Y:S05]  /*3e10*/  BSYNC B0 ;  /* 0x0000000000007941 */ /* 0x000fea0003800000 */
.L_x_87:
        /* <DEDUP_REMOVED lines=11> */
.L_x_90:
[----:B------:R-:W-:Y:S05]  /*3ed0*/  BSYNC B0 ;  /* 0x0000000000007941 */ /* 0x000fea0003800000 */
.L_x_89:
        /* <DEDUP_REMOVED lines=14> */
.L_x_92:
[----:B------:R-:W-:Y:S05]  /*3fc0*/  BSYNC B0 ;  /* 0x0000000000007941 */ /* 0x000fea0003800000 */
.L_x_91:
        /* <DEDUP_REMOVED lines=14> */
.L_x_94:
[----:B------:R-:W-:Y:S05]  /*40b0*/  BSYNC B0 ;  /* 0x0000000000007941 */ /* 0x000fea0003800000 */
.L_x_93:
        /* <DEDUP_REMOVED lines=11> */
.L_x_96:
[----:B------:R-:W-:Y:S05]  /*4170*/  BSYNC B0 ;  /* 0x0000000000007941 */ /* 0x000fea0003800000 */
.L_x_95:
        /* <DEDUP_REMOVED lines=11> */
.L_x_98:
[----:B------:R-:W-:Y:S05]  /*4230*/  BSYNC B0 ;  /* 0x0000000000007941 */ /* 0x000fea0003800000 */
.L_x_97:
        /* <DEDUP_REMOVED lines=14> */
.L_x_100:
[----:B------:R-:W-:Y:S05]  /*4320*/  BSYNC B0 ;  /* 0x0000000000007941 */ /* 0x000fea0003800000 */
.L_x_99:
        /* <DEDUP_REMOVED lines=14> */
.L_x_102:
[----:B------:R-:W-:Y:S05]  /*4410*/  BSYNC B0 ;  /* 0x0000000000007941 */ /* 0x000fea0003800000 */
.L_x_101:
        /* <DEDUP_REMOVED lines=11> */
.L_x_104:
[----:B------:R-:W-:Y:S05]  /*44d0*/  BSYNC B0 ;  /* 0x0000000000007941 */ /* 0x000fea0003800000 */
.L_x_103:
        /* <DEDUP_REMOVED lines=11> */
.L_x_106:
[----:B------:R-:W-:Y:S05]  /*4590*/  BSYNC B0 ;  /* 0x0000000000007941 */ /* 0x000fea0003800000 */
.L_x_105:
        /* <DEDUP_REMOVED lines=14> */
.L_x_108:
[----:B------:R-:W-:Y:S05]  /*4680*/  BSYNC B0 ;  /* 0x0000000000007941 */ /* 0x000fea0003800000 */
.L_x_107:
        /* <DEDUP_REMOVED lines=14> */
.L_x_110:
[----:B------:R-:W-:Y:S05]  /*4770*/  BSYNC B0 ;  /* 0x0000000000007941 */ /* 0x000fea0003800000 */
.L_x_109:
        /* <DEDUP_REMOVED lines=11> */
.L_x_112:
[----:B------:R-:W-:Y:S05]  /*4830*/  BSYNC B0 ;  /* 0x0000000000007941 */ /* 0x000fea0003800000 */
.L_x_111:
        /* <DEDUP_REMOVED lines=11> */
.L_x_114:
[----:B------:R-:W-:Y:S05]  /*48f0*/  BSYNC B0 ;  /* 0x0000000000007941 */ /* 0x000fea0003800000 */
.L_x_113:
        /* <DEDUP_REMOVED lines=14> */
.L_x_116:
[----:B------:R-:W-:Y:S05]  /*49e0*/  BSYNC B0 ;  /* 0x0000000000007941 */ /* 0x000fea0003800000 */
.L_x_115:
        /* <DEDUP_REMOVED lines=14> */
.L_x_118:
[----:B------:R-:W-:Y:S05]  /*4ad0*/  BSYNC B0 ;  /* 0x0000000000007941 */ /* 0x000fea0003800000 */
.L_x_117:
        /* <DEDUP_REMOVED lines=11> */
.L_x_120:
[----:B------:R-:W-:Y:S05]  /*4b90*/  BSYNC B0 ;  /* 0x0000000000007941 */ /* 0x000fea0003800000 */
.L_x_119:
        /* <DEDUP_REMOVED lines=11> */
.L_x_122:
[----:B------:R-:W-:Y:S05]  /*4c50*/  BSYNC B0 ;  /* 0x0000000000007941 */ /* 0x000fea0003800000 */
.L_x_121:
        /* <DEDUP_REMOVED lines=14> */
.L_x_124:
[----:B------:R-:W-:Y:S05]  /*4d40*/  BSYNC B0 ;  /* 0x0000000000007941 */ /* 0x000fea0003800000 */
.L_x_123:
        /* <DEDUP_REMOVED lines=14> */
.L_x_126:
[----:B------:R-:W-:Y:S05]  /*4e30*/  BSYNC B0 ;  /* 0x0000000000007941 */ /* 0x000fea0003800000 */
.L_x_125:
        /* <DEDUP_REMOVED lines=11> */
.L_x_128:
[----:B------:R-:W-:Y:S05]  /*4ef0*/  BSYNC B0 ;  /* 0x0000000000007941 */ /* 0x000fea0003800000 */
.L_x_127:
        /* <DEDUP_REMOVED lines=11> */
.L_x_130:
[----:B------:R-:W-:Y:S05]  /*4fb0*/  BSYNC B0 ;  /* 0x0000000000007941 */ /* 0x000fea0003800000 */
.L_x_129:
[----:B-----5:R-:W-:Y:S01]  /*4fc0*/  HADD2.F32 R3, -RZ, R4.H0_H0 ;  /* 0x20000004ff037230 */ /* 0x020fe20000004100 */
[----:B------:R-:W-:Y:S01]  /*4fd0*/  ISETP.GT.AND P3, PT, R7, 0x70, PT ;  /* 0x000000700700780c */ /* 0x000fe20003f64270 */
[----:B------:R-:W-:Y:S01]  /*4fe0*/  @P0 IMAD.MOV.U32 R16, RZ, RZ, R162 ;  /* 0x000000ffff100224 */ /* 0x000fe200078e00a2 */
[----:B------:R-:W-:Y:S01]  /*4ff0*/  BSSY B0, `(.L_x_131) ;  /* 0x0000009000007945 */ /* 0x000fe20003800000 */
[----:B------:R-:W-:Y:S02]  /*5000*/  @P0 IMAD.MOV.U32 R17, RZ, RZ, R163 ;  /* 0x000000ffff110224 */ /* 0x000fe400078e00a3 */
[----:B------:R-:W-:-:S04]  /*5010*/  FMUL R6, R3, R2 ;  /* 0x0000000203067220 */ /* 0x000fc80000400000 */
[----:B------:R-:W-:-:S05]  /*5020*/  FFMA R6, R143, R0, R6 ;  /* 0x000000008f067223 */ /* 0x000fca0000000006 */
[----:B------:R-:W-:-:S05]  /*5030*/  F2FP.F16.F32.PACK_AB R6, RZ, R6 ;  /* 0x00000006ff06723e */ /* 0x000fca00000000ff */
[----:B------:R0:W-:Y:S01]  /*5040*/  @P0 STG.E.U16 desc[UR12][R16.64+0xd2], R6 ;  /* 0x0000d20610000986 */ /* 0x0001e2000c10150c */
[----:B------:R-:W-:-:S13]  /*5050*/  ISETP.GT.AND P0, PT, R5, RZ, P3 ;  /* 0x000000ff0500720c */ /* 0x000fda0001f04270 */
[----:B0-----:R-:W-:Y:S05]  /*5060*/  @!P0 BRA `(.L_x_132) ;  /* 0x0000000000048947 */ /* 0x001fea0003800000 */
[----:B------:R0:W5:Y:S02]  /*5070*/  LDG.E.LTC128B.U16 R4, desc[UR12][R152.64+0xe0] ;  /* 0x0000e00c98047981 */ /* 0x000164000c1e1520 */
.L_x_132:
[----:B------:R-:W-:Y:S05]  /*5080*/  BSYNC B0 ;  /* 0x0000000000007941 */ /* 0x000fea0003800000 */
.L_x_131:
        /* <DEDUP_REMOVED lines=12> */
.L_x_134:
[----:B------:R-:W-:Y:S05]  /*5150*/  BSYNC B0 ;  /* 0x0000000000007941 */ /* 0x000fea0003800000 */
.L_x_133:
        /* <DEDUP_REMOVED lines=11> */
.L_x_136:
[----:B------:R-:W-:Y:S05]  /*5210*/  BSYNC B0 ;  /* 0x0000000000007941 */ /* 0x000fea0003800000 */
.L_x_135:
        /* <DEDUP_REMOVED lines=11> */
.L_x_138:
[----:B------:R-:W-:Y:S05]  /*52d0*/  BSYNC B0 ;  /* 0x0000000000007941 */ /* 0x000fea0003800000 */
.L_x_137:
        /* <DEDUP_REMOVED lines=12> */
.L_x_140:
[----:B------:R-:W-:Y:S05]  /*53a0*/  BSYNC B0 ;  /* 0x0000000000007941 */ /* 0x000fea0003800000 */
.L_x_139:
[----:B-----5:R-:W-:Y:S01]  /*53b0*/  HADD2.F32 R3, -RZ, R4.H0_H0 ;  /* 0x20000004ff037230 */ /* 0x020fe20000004100 */
[----:B------:R-:W-:Y:S04]  /*53c0*/  BSSY B0, `(.L_x_141) ;  /* 0x000000b000007945 */ /* 0x000fe80003800000 */
[----:B------:R-:W-:-:S04]  /*53d0*/  FMUL R3, R3, R2 ;  /* 0x0000000203037220 */ /* 0x000fc80000400000 */
[----:B------:R-:W-:-:S05]  /*53e0*/  FFMA R3, R148, R0, R3 ;  /* 0x0000000094037223 */ /* 0x000fca0000000003 */
[----:B------:R-:W-:-:S05]  /*53f0*/  F2FP.F16.F32.PACK_AB R3, RZ, R3 ;  /* 0x00000003ff03723e */ /* 0x000fca00000000ff */
[----:B------:R0:W-:Y:S01]  /*5400*/  @P0 STG.E.U16 desc[UR12][R22.64+0xf0], R3 ;  /* 0x0000f00316000986 */ /* 0x0001e2000c10150c */
[----:B------:R-:W-:-:S05]  /*5410*/  IADD3 R16, P0, R21, R22, RZ ;  /* 0x0000001615107210 */ /* 0x000fca0007f1e0ff */
[----:B------:R-:W-:Y:S01]  /*5420*/  IMAD.X R17, R93, 0x1, R23, P0 ;  /* 0x000000015d117824 */ /* 0x000fe200000e0617 */
[----:B------:R-:W-:-:S04]  /*5430*/  ISETP.GT.AND P0, PT, R7, 0x79, PT ;  /* 0x000000790700780c */ /* 0x000fc80003f04270 */
[----:B------:R-:W-:-:S13]  /*5440*/  ISETP.GT.AND P4, PT, R5, RZ, P0 ;  /* 0x000000ff0500720c */ /* 0x000fda0000784270 */
[----:B0-----:R-:W-:Y:S05]  /*5450*/  @!P4 BRA `(.L_x_142) ;  /* 0x000000000004c947 */ /* 0x001fea0003800000 */
[----:B------:R0:W5:Y:S02]  /*5460*/  LDG.E.LTC128B.U16 R4, desc[UR12][R152.64+0xf2] ;  /* 0x0000f20c98047981 */ /* 0x000164000c1e1520 */
.L_x_142:
[----:B------:R-:W-:Y:S05]  /*5470*/  BSYNC B0 ;  /* 0x0000000000007941 */ /* 0x000fea0003800000 */
.L_x_141:
[----:B-----5:R-:W-:Y:S01]  /*5480*/  HADD2.F32 R3, -RZ, R4.H0_H0 ;  /* 0x20000004ff037230 */ /* 0x020fe20000004100 */
[----:B------:R-:W-:Y:S04]  /*5490*/  BSSY B0, `(.L_x_143) ;  /* 0x0000008000007945 */ /* 0x000fe80003800000 */
[----:B------:R-:W-:-:S04]  /*54a0*/  FMUL R6, R3, R2 ;  /* 0x0000000203067220 */ /* 0x000fc80000400000 */
[----:B------:R-:W-:-:S05]  /*54b0*/  FFMA R6, R149, R0, R6 ;  /* 0x0000000095067223 */ /* 0x000fca0000000006 */
[----:B------:R-:W-:-:S05]  /*54c0*/  F2FP.F16.F32.PACK_AB R6, RZ, R6 ;  /* 0x00000006ff06723e */ /* 0x000fca00000000ff */
[----:B------:R0:W-:Y:S01]  /*54d0*/  @P4 STG.E.U16 desc[UR12][R22.64+0xf2], R6 ;  /* 0x0000f20616004986 */ /* 0x0001e2000c10150c */
[----:B------:R-:W-:-:S13]  /*54e0*/  ISETP.GT.AND P4, PT, R5, 0x8, P1 ;  /* 0x000000080500780c */ /* 0x000fda0000f84270 */
[----:B0-----:R-:W-:Y:S05]  /*54f0*/  @!P4 BRA `(.L_x_144) ;  /* 0x000000000004c947 */ /* 0x001fea0003800000 */
[----:B------:R0:W5:Y:S02]  /*5500*/  LDG.E.LTC128B.U16 R4, desc[UR12][R156.64+0xf0] ;  /* 0x0000f00c9c047981 */ /* 0x000164000c1e1520 */
.L_x_144:
[----:B------:R-:W-:Y:S05]  /*5510*/  BSYNC B0 ;  /* 0x0000000000007941 */ /* 0x000fea0003800000 */
.L_x_143:
        /* <DEDUP_REMOVED lines=11> */
.L_x_146:
[----:B------:R-:W-:Y:S05]  /*55d0*/  BSYNC B0 ;  /* 0x0000000000007941 */ /* 0x000fea0003800000 */
.L_x_145:
[----:B-----5:R-:W-:-:S05]  /*55e0*/  HADD2.F32 R3, -RZ, R4.H0_H0 ;  /* 0x20000004ff037230 */ /* 0x020fca0000004100 */
[----:B------:R-:W-:-:S04]  /*55f0*/  FMUL R6, R3, R2 ;  /* 0x0000000203067220 */ /* 0x000fc80000400000 */
[----:B------:R-:W-:-:S05]  /*5600*/  FFMA R6, R151, R0, R6 ;  /* 0x0000000097067223 */ /* 0x000fca0000000006 */
[----:B------:R-:W-:-:S05]  /*5610*/  F2FP.F16.F32.PACK_AB R6, RZ, R6 ;  /* 0x00000006ff06723e */ /* 0x000fca00000000ff */
[----:B------:R0:W-:Y:S01]  /*5620*/  @P4 STG.E.U16 desc[UR12][R162.64+0xf2], R6 ;  /* 0x0000f206a2004986 */ /* 0x0001e2000c10150c */
[----:B------:R-:W-:-:S13]  /*5630*/  ISETP.GT.AND P4, PT, R5, 0x40, P5 ;  /* 0x000000400500780c */ /* 0x000fda0002f84270 */
[----:B------:R-:W2:Y:S01]  /*5640*/  @P4 LDG.E.LTC128B.U16 R4, desc[UR12][R18.64] ;  /* 0x0000000c12044981 */ /* 0x000ea2000c1e1520 */
[----:B------:R-:W-:Y:S01]  /*5650*/  BSSY B0, `(.L_x_147) ;  /* 0x000000a000007945 */ /* 0x000fe20003800000 */
[----:B--2---:R-:W-:-:S05]  /*5660*/  HADD2.F32 R3, -RZ, R4.H0_H0 ;  /* 0x20000004ff037230 */ /* 0x004fca0000004100 */
[----:B------:R-:W-:-:S04]  /*5670*/  FMUL R3, R3, R2 ;  /* 0x0000000203037220 */ /* 0x000fc80000400000 */
[----:B------:R-:W-:-:S05]  /*5680*/  FFMA R3, R24, R0, R3 ;  /* 0x0000000018037223 */ /* 0x000fca0000000003 */
[----:B------:R-:W-:-:S05]  /*5690*/  F2FP.F16.F32.PACK_AB R3, RZ, R3 ;  /* 0x00000003ff03723e */ /* 0x000fca00000000ff */
[----:B------:R0:W-:Y:S01]  /*56a0*/  @P4 STG.E.U16 desc[UR12][R16.64], R3 ;  /* 0x0000000310004986 */ /* 0x0001e2000c10150c */
[----:B------:R-:W-:-:S04]  /*56b0*/  LOP3.LUT P4, RZ, R88, 0x2, RZ, 0xc0, !PT ;  /* 0x0000000258ff7812 */ /* 0x000fc8000788c0ff */
[----:B------:R-:W-:-:S13]  /*56c0*/  ISETP.GT.AND P4, PT, R5, 0x40, P4 ;  /* 0x000000400500780c */ /* 0x000fda0002784270 */
[----:B0-----:R-:W-:Y:S05]  /*56d0*/  @!P4 BRA `(.L_x_148) ;  /* 0x000000000004c947 */ /* 0x001fea0003800000 */
[----:B------:R0:W5:Y:S02]  /*56e0*/  LDG.E.LTC128B.U16 R4, desc[UR12][R12.64+0x2] ;  /* 0x0000020c0c047981 */ /* 0x000164000c1e1520 */
.L_x_148:
[----:B------:R-:W-:Y:S05]  /*56f0*/  BSYNC B0 ;  /* 0x0000000000007941 */ /* 0x000fea0003800000 */
.L_x_147:
[----:B-----5:R-:W-:Y:S01]  /*5700*/  HADD2.F32 R3, -RZ, R4.H0_H0 ;  /* 0x20000004ff037230 */ /* 0x020fe20000004100 */
[----:B------:R-:W-:Y:S01]  /*5710*/  ISETP.GT.AND P5, PT, R5, 0x48, P5 ;  /* 0x000000480500780c */ /* 0x000fe20002fa4270 */
[----:B------:R-:W-:Y:S03]  /*5720*/  BSSY B0, `(.L_x_149) ;  /* 0x000000a000007945 */ /* 0x000fe60003800000 */
[----:B------:R-:W-:-:S04]  /*5730*/  FMUL R6, R3, R2 ;  /* 0x0000000203067220 */ /* 0x000fc80000400000 */
[----:B------:R-:W-:-:S05]  /*5740*/  FFMA R6, R25, R0, R6 ;  /* 0x0000000019067223 */ /* 0x000fca0000000006 */
[----:B------:R-:W-:-:S04]  /*5750*/  F2FP.F16.F32.PACK_AB R6, RZ, R6 ;  /* 0x00000006ff06723e */ /* 0x000fc800000000ff */
[----:B------:R-:W-:-:S05]  /*5760*/  PRMT R3, R6, 0x7610, R3 ;  /* 0x0000761006037816 */ /* 0x000fca0000000003 */
[----:B------:R2:W-:Y:S01]  /*5770*/  @P4 STG.E.U16 desc[UR12][R16.64+0x2], R3 ;  /* 0x0000020310004986 */ /* 0x0005e2000c10150c */
[----:B------:R-:W-:-:S05]  /*5780*/  IADD3 R6, P4, R16, R89, RZ ;  /* 0x0000005910067210 */ /* 0x000fca0007f9e0ff */
[----:B------:R-:W-:Y:S01]  /*5790*/  IMAD.X R7, R17, 0x1, R159, P4 ;  /* 0x0000000111077824 */ /* 0x000fe200020e069f */
[----:B------:R-:W-:Y:S07]  /*57a0*/  @!P5 BRA `(.L_x_150) ;  /* 0x000000000004d947 */ /* 0x000fee0003800000 */
[----:B------:R0:W5:Y:S02]  /*57b0*/  LDG.E.LTC128B.U16 R4, desc[UR12][R14.64] ;  /* 0x0000000c0e047981 */ /* 0x000164000c1e1520 */
.L_x_150:
[----:B------:R-:W-:Y:S05]  /*57c0*/  BSYNC B0 ;  /* 0x0000000000007941 */ /* 0x000fea0003800000 */
.L_x_149:
[----:B--2--5:R-:W-:Y:S01]  /*57d0*/  HADD2.F32 R3, -RZ, R4.H0_H0 ;  /* 0x20000004ff037230 */ /* 0x024fe20000004100 */
[----:B0-----:R-:W-:Y:S01]  /*57e0*/  IADD3 R14, P4, R89, R16, RZ ;  /* 0x00000010590e7210 */ /* 0x001fe20007f9e0ff */
[----:B------:R-:W-:Y:S03]  /*57f0*/  BSSY B0, `(.L_x_151) ;  /* 0x000000a000007945 */ /* 0x000fe60003800000 */
[----:B------:R-:W-:Y:S01]  /*5800*/  FMUL R3, R3, R2 ;  /* 0x0000000203037220 */ /* 0x000fe20000400000 */
[----:B------:R-:W-:-:S03]  /*5810*/  IMAD.X R15, R159, 0x1, R17, P4 ;  /* 0x000000019f0f7824 */ /* 0x000fc600020e0611 */
[----:B------:R-:W-:-:S05]  /*5820*/  FFMA R3, R26, R0, R3 ;  /* 0x000000001a037223 */ /* 0x000fca0000000003 */
[----:B------:R-:W-:-:S05]  /*5830*/  F2FP.F16.F32.PACK_AB R3, RZ, R3 ;  /* 0x00000003ff03723e */ /* 0x000fca00000000ff */
[----:B------:R0:W-:Y:S01]  /*5840*/  @P5 STG.E.U16 desc[UR12][R6.64], R3 ;  /* 0x0000000306005986 */ /* 0x0001e2000c10150c */
[----:B------:R-:W-:-:S04]  /*5850*/  LOP3.LUT P5, RZ, R88, 0x2, RZ, 0xc0, !PT ;  /* 0x0000000258ff7812 */ /* 0x000fc800078ac0ff */
[----:B------:R-:W-:-:S13]  /*5860*/  ISETP.GT.AND P4, PT, R5, 0x48, P5 ;  /* 0x000000480500780c */ /* 0x000fda0002f84270 */
[----:B0-----:R-:W-:Y:S05]  /*5870*/  @!P4 BRA `(.L_x_152) ;  /* 0x000000000004c947 */ /* 0x001fea0003800000 */
[----:B------:R0:W5:Y:S02]  /*5880*/  LDG.E.LTC128B.U16 R4, desc[UR12][R10.64+0x2] ;  /* 0x0000020c0a047981 */ /* 0x000164000c1e1520 */
.L_x_152:
[----:B------:R-:W-:Y:S05]  /*5890*/  BSYNC B0 ;  /* 0x0000000000007941 */ /* 0x000fea0003800000 */
.L_x_151:
[----:B-----5:R-:W-:Y:S01]  /*58a0*/  HADD2.F32 R3, -RZ, R4.H0_H0 ;  /* 0x20000004ff037230 */ /* 0x020fe20000004100 */
[----:B------:R-:W-:Y:S01]  /*58b0*/  LOP3.LUT P5, RZ, R88, 0x4, RZ, 0xc0, !PT ;  /* 0x0000000458ff7812 */ /* 0x000fe200078ac0ff */
[----:B------:R-:W-:Y:S03]  /*58c0*/  BSSY B0, `(.L_x_153) ;  /* 0x0000008000007945 */ /* 0x000fe60003800000 */
[----:B------:R-:W-:-:S04]  /*58d0*/  FMUL R18, R3, R2 ;  /* 0x0000000203127220 */ /* 0x000fc80000400000 */
[----:B------:R-:W-:-:S05]  /*58e0*/  FFMA R18, R27, R0, R18 ;  /* 0x000000001b127223 */ /* 0x000fca0000000012 */
[----:B------:R-:W-:-:S05]  /*58f0*/  F2FP.F16.F32.PACK_AB R18, RZ, R18 ;  /* 0x00000012ff12723e */ /* 0x000fca00000000ff */
[----:B------:R2:W-:Y:S01]  /*5900*/  @P4 STG.E.U16 desc[UR12][R6.64+0x2], R18 ;  /* 0x0000021206004986 */ /* 0x0005e2000c10150c */
[----:B------:R-:W-:-:S13]  /*5910*/  ISETP.GT.AND P4, PT, R5, 0x40, P5 ;  /* 0x000000400500780c */ /* 0x000fda0002f84270 */
[----:B--2---:R-:W-:Y:S05]  /*5920*/  @!P4 BRA `(.L_x_154) ;  /* 0x000000000004c947 */ /* 0x004fea0003800000 */
[----:B------:R2:W5:Y:S02]  /*5930*/  LDG.E.LTC128B.U16 R4, desc[UR12][R12.64+0x10] ;  /* 0x0000100c0c047981 */ /* 0x000564000c1e1520 */
.L_x_154:
[----:B------:R-:W-:Y:S05]  /*5940*/  BSYNC B0 ;  /* 0x0000000000007941 */ /* 0x000fea0003800000 */
.L_x_153:
        /* <DEDUP_REMOVED lines=8> */
[----:B0-----:R-:W-:Y:S05]  /*59d0*/  @!P4 BRA `(.L_x_156) ;  /* 0x000000000004c947 */ /* 0x001fea0003800000 */
[----:B------:R0:W5:Y:S02]  /*59e0*/  LDG.E.LTC128B.U16 R4, desc[UR12][R12.64+0x12] ;  /* 0x0000120c0c047981 */ /* 0x000164000c1e1520 */
.L_x_156:
[----:B------:R-:W-:Y:S05]  /*59f0*/  BSYNC B0 ;  /* 0x0000000000007941 */ /* 0x000fea0003800000 */
.L_x_155:
[----:B-----5:R-:W-:Y:S01]  /*5a00*/  HADD2.F32 R3, -RZ, R4.H0_H0 ;  /* 0x20000004ff037230 */ /* 0x020fe20000004100 */
[----:B------:R-:W-:Y:S04]  /*5a10*/  BSSY B0, `(.L_x_157) ;  /* 0x0000009000007945 */ /* 0x000fe80003800000 */
        /* <DEDUP_REMOVED lines=8> */
.L_x_158:
[----:B------:R-:W-:Y:S05]  /*5aa0*/  BSYNC B0 ;  /* 0x0000000000007941 */ /* 0x000fea0003800000 */
.L_x_157:
        /* <DEDUP_REMOVED lines=9> */
.L_x_160:
[----:B------:R-:W-:Y:S05]  /*5b40*/  BSYNC B0 ;  /* 0x0000000000007941 */ /* 0x000fea0003800000 */
.L_x_159:
        /* <DEDUP_REMOVED lines=10> */
.L_x_162:
[----:B------:R-:W-:Y:S05]  /*5bf0*/  BSYNC B0 ;  /* 0x0000000000007941 */ /* 0x000fea0003800000 */
.L_x_161:
        /* <DEDUP_REMOVED lines=10> */
.L_x_164:
[----:B------:R-:W-:Y:S05]  /*5ca0*/  BSYNC B0 ;  /* 0x0000000000007941 */ /* 0x000fea0003800000 */
.L_x_163:
        /* <DEDUP_REMOVED lines=10> */
.L_x_166:
[----:B------:R-:W-:Y:S05]  /*5d50*/  BSYNC B0 ;  /* 0x0000000000007941 */ /* 0x000fea0003800000 */
.L_x_165:
        /* <DEDUP_REMOVED lines=11> */
.L_x_168:
[----:B------:R-:W-:Y:S05]  /*5e10*/  BSYNC B0 ;  /* 0x0000000000007941 */ /* 0x000fea0003800000 */
.L_x_167:
[----:B-----5:R-:W-:Y:S01]  /*5e20*/  HADD2.F32 R3, -RZ, R4.H0_H0 ;  /* 0x20000004ff037230 */ /* 0x020fe20000004100 */
[----:B------:R-:W-:Y:S01]  /*5e30*/  LOP3.LUT P5, RZ, R88, 0x4000000, RZ, 0xc0, !PT ;  /* 0x0400000058ff7812 */ /* 0x000fe200078ac0ff */
[----:B------:R-:W-:Y:S01]  /*5e40*/  @P4 IMAD.MOV.U32 R7, RZ, RZ, R9 ;  /* 0x000000ffff074224 */ /* 0x000fe200078e0009 */
[----:B------:R-:W-:Y:S02]  /*5e50*/  BSSY B0, `(.L_x_169) ;  /* 0x000000a000007945 */ /* 0x000fe40003800000 */
        /* <DEDUP_REMOVED lines=9> */
.L_x_170:
[----:B------:R-:W-:Y:S05]  /*5ef0*/  BSYNC B0 ;  /* 0x0000000000007941 */ /* 0x000fea0003800000 */
.L_x_169:
        /* <DEDUP_REMOVED lines=10> */
.L_x_172:
[----:B------:R-:W-:Y:S05]  /*5fa0*/  BSYNC B0 ;  /* 0x0000000000007941 */ /* 0x000fea0003800000 */
.L_x_171:
        /* <DEDUP_REMOVED lines=10> */
.L_x_174:
[----:B------:R-:W-:Y:S05]  /*6050*/  BSYNC B0 ;  /* 0x0000000000007941 */ /* 0x000fea0003800000 */
.L_x_173:
        /* <DEDUP_REMOVED lines=11> */
.L_x_176:
[----:B------:R-:W-:Y:S05]  /*6110*/  BSYNC B0 ;  /* 0x0000000000007941 */ /* 0x000fea0003800000 */
.L_x_175:
        /* <DEDUP_REMOVED lines=13> */
.L_x_178:
[----:B------:R-:W-:Y:S05]  /*61f0*/  BSYNC B0 ;  /* 0x0000000000007941 */ /* 0x000fea0003800000 */
.L_x_177:
        /* <DEDUP_REMOVED lines=10> */
.L_x_180:
[----:B------:R-:W-:Y:S05]  /*62a0*/  BSYNC B0 ;  /* 0x0000000000007941 */ /* 0x000fea0003800000 */
.L_x_179:
        /* <DEDUP_REMOVED lines=10> */
.L_x_182:
[----:B------:R-:W-:Y:S05]  /*6350*/  BSYNC B0 ;  /* 0x0000000000007941 */ /* 0x000fea0003800000 */
.L_x_181:
        /* <DEDUP_REMOVED lines=11> */
.L_x_184:
[----:B------:R-:W-:Y:S05]  /*6410*/  BSYNC B0 ;  /* 0x0000000000007941 */ /* 0x000fea0003800000 */
.L_x_183:
        /* <DEDUP_REMOVED lines=13> */
.L_x_186:
[----:B------:R-:W-:Y:S05]  /*64f0*/  BSYNC B0 ;  /* 0x0000000000007941 */ /* 0x000fea0003800000 */
.L_x_185:
        /* <DEDUP_REMOVED lines=10> */
.L_x_188:
[----:B------:R-:W-:Y:S05]  /*65a0*/  BSYNC B0 ;  /* 0x0000000000007941 */ /* 0x000fea0003800000 */
.L_x_187:
        /* <DEDUP_REMOVED lines=10> */
.L_x_190:
[----:B------:R-:W-:Y:S05]  /*6650*/  BSYNC B0 ;  /* 0x0000000000007941 */ /* 0x000fea0003800000 */
.L_x_189:
        /* <DEDUP_REMOVED lines=11> */
.L_x_192:
[----:B------:R-:W-:Y:S05]  /*6710*/  BSYNC B0 ;  /* 0x0000000000007941 */ /* 0x000fea0003800000 */
.L_x_191:
        /* <DEDUP_REMOVED lines=13> */
.L_x_194:
[----:B------:R-:W-:Y:S05]  /*67f0*/  BSYNC B0 ;  /* 0x0000000000007941 */ /* 0x000fea0003800000 */
.L_x_193:
        /* <DEDUP_REMOVED lines=10> */
.L_x_196:
[----:B------:R-:W-:Y:S05]  /*68a0*/  BSYNC B0 ;  /* 0x0000000000007941 */ /* 0x000fea0003800000 */
.L_x_195:
        /* <DEDUP_REMOVED lines=10> */
.L_x_198:
[----:B------:R-:W-:Y:S05]  /*6950*/  BSYNC B0 ;  /* 0x0000000000007941 */ /* 0x000fea0003800000 */
.L_x_197:
        /* <DEDUP_REMOVED lines=11> */
.L_x_200:
[----:B------:R-:W-:Y:S05]  /*6a10*/  BSYNC B0 ;  /* 0x0000000000007941 */ /* 0x000fea0003800000 */
.L_x_199:
        /* <DEDUP_REMOVED lines=13> */
.L_x_202:
[----:B------:R-:W-:Y:S05]  /*6af0*/  BSYNC B0 ;  /* 0x0000000000007941 */ /* 0x000fea0003800000 */
.L_x_201:
        /* <DEDUP_REMOVED lines=10> */
.L_x_204:
[----:B------:R-:W-:Y:S05]  /*6ba0*/  BSYNC B0 ;  /* 0x0000000000007941 */ /* 0x000fea0003800000 */
.L_x_203:
        /* <DEDUP_REMOVED lines=10> */
.L_x_206:
[----:B------:R-:W-:Y:S05]  /*6c50*/  BSYNC B0 ;  /* 0x0000000000007941 */ /* 0x000fea0003800000 */
.L_x_205:
        /* <DEDUP_REMOVED lines=11> */
.L_x_208:
[----:B------:R-:W-:Y:S05]  /*6d10*/  BSYNC B0 ;  /* 0x0000000000007941 */ /* 0x000fea0003800000 */
.L_x_207:
        /* <DEDUP_REMOVED lines=13> */
.L_x_210:
[----:B------:R-:W-:Y:S05]  /*6df0*/  BSYNC B0 ;  /* 0x0000000000007941 */ /* 0x000fea0003800000 */
.L_x_209:
        /* <DEDUP_REMOVED lines=10> */
.L_x_212:
[----:B------:R-:W-:Y:S05]  /*6ea0*/  BSYNC B0 ;  /* 0x0000000000007941 */ /* 0x000fea0003800000 */
.L_x_211:
        /* <DEDUP_REMOVED lines=10> */
.L_x_214:
[----:B------:R-:W-:Y:S05]  /*6f50*/  BSYNC B0 ;  /* 0x0000000000007941 */ /* 0x000fea0003800000 */
.L_x_213:
        /* <DEDUP_REMOVED lines=11> */
.L_x_216:
[----:B------:R-:W-:Y:S05]  /*7010*/  BSYNC B0 ;  /* 0x0000000000007941 */ /* 0x000fea0003800000 */
.L_x_215:
        /* <DEDUP_REMOVED lines=13> */
.L_x_218:
[----:B------:R-:W-:Y:S05]  /*70f0*/  BSYNC B0 ;  /* 0x0000000000007941 */ /* 0x000fea0003800000 */
.L_x_217:
        /* <DEDUP_REMOVED lines=10> */
.L_x_220:
[----:B------:R-:W-:Y:S05]  /*71a0*/  BSYNC B0 ;  /* 0x0000000000007941 */ /* 0x000fea0003800000 */
.L_x_219:
        /* <DEDUP_REMOVED lines=10> */
.L_x_222:
[----:B------:R-:W-:Y:S05]  /*7250*/  BSYNC B0 ;  /* 0x0000000000007941 */ /* 0x000fea0003800000 */
.L_x_221:
        /* <DEDUP_REMOVED lines=11> */
.L_x_224:
[----:B------:R-:W-:Y:S05]  /*7310*/  BSYNC B0 ;  /* 0x0000000000007941 */ /* 0x000fea0003800000 */
.L_x_223:
        /* <DEDUP_REMOVED lines=13> */
.L_x_226:
[----:B------:R-:W-:Y:S05]  /*73f0*/  BSYNC B0 ;  /* 0x0000000000007941 */ /* 0x000fea0003800000 */
.L_x_225:
        /* <DEDUP_REMOVED lines=10> */
.L_x_228:
[----:B------:R-:W-:Y:S05]  /*74a0*/  BSYNC B0 ;  /* 0x0000000000007941 */ /* 0x000fea0003800000 */
.L_x_227:
        /* <DEDUP_REMOVED lines=10> */
.L_x_230:
[----:B------:R-:W-:Y:S05]  /*7550*/  BSYNC B0 ;  /* 0x0000000000007941 */ /* 0x000fea0003800000 */
.L_x_229:
        /* <DEDUP_REMOVED lines=11> */
.L_x_232:
[----:B------:R-:W-:Y:S05]  /*7610*/  BSYNC B0 ;  /* 0x0000000000007941 */ /* 0x000fea0003800000 */
.L_x_231:
        /* <DEDUP_REMOVED lines=13> */
.L_x_234:
[----:B------:R-:W-:Y:S05]  /*76f0*/  BSYNC B0 ;  /* 0x0000000000007941 */ /* 0x000fea0003800000 */
.L_x_233:
        /* <DEDUP_REMOVED lines=10> */
.L_x_236:
[----:B------:R-:W-:Y:S05]  /*77a0*/  BSYNC B0 ;  /* 0x0000000000007941 */ /* 0x000fea0003800000 */
.L_x_235:
        /* <DEDUP_REMOVED lines=10> */
.L_x_238:
[----:B------:R-:W-:Y:S05]  /*7850*/  BSYNC B0 ;  /* 0x0000000000007941 */ /* 0x000fea0003800000 */
.L_x_237:
        /* <DEDUP_REMOVED lines=11> */
.L_x_240:
[----:B------:R-:W-:Y:S05]  /*7910*/  BSYNC B0 ;  /* 0x0000000000007941 */ /* 0x000fea0003800000 */
.L_x_239:
        /* <DEDUP_REMOVED lines=13> */
.L_x_242:
[----:B------:R-:W-:Y:S05]  /*79f0*/  BSYNC B0 ;  /* 0x0000000000007941 */ /* 0x000fea0003800000 */
.L_x_241:
        /* <DEDUP_REMOVED lines=10> */
.L_x_244:
[----:B------:R-:W-:Y:S05]  /*7aa0*/  BSYNC B0 ;  /* 0x0000000000007941 */ /* 0x000fea0003800000 */
.L_x_243:
        /* <DEDUP_REMOVED lines=10> */
.L_x_246:
[----:B------:R-:W-:Y:S05]  /*7b50*/  BSYNC B0 ;  /* 0x0000000000007941 */ /* 0x000fea0003800000 */
.L_x_245:
        /* <DEDUP_REMOVED lines=11> */
.L_x_248:
[----:B------:R-:W-:Y:S05]  /*7c10*/  BSYNC B0 ;  /* 0x0000000000007941 */ /* 0x000fea0003800000 */
.L_x_247:
        /* <DEDUP_REMOVED lines=13> */
.L_x_250:
[----:B------:R-:W-:Y:S05]  /*7cf0*/  BSYNC B0 ;  /* 0x0000000000007941 */ /* 0x000fea0003800000 */
.L_x_249:
        /* <DEDUP_REMOVED lines=9> */
.L_x_252:
[----:B------:R-:W-:Y:S05]  /*7d90*/  BSYNC B0 ;  /* 0x0000000000007941 */ /* 0x000fea0003800000 */
.L_x_251:
[----:B-----5:R-:W-:Y:S01]  /*7da0*/  HADD2.F32 R3, -RZ, R4.H0_H0 ;  /* 0x20000004ff037230 */ /* 0x020fe20000004100 */
[----:B------:R-:W-:Y:S01]  /*7db0*/  ISETP.GT.AND P5, PT, R5, 0x48, P5 ;  /* 0x000000480500780c */ /* 0x000fe20002fa4270 */
[----:B------:R-:W-:Y:S03]  /*7dc0*/  BSSY B0, `(.L_x_253) ;  /* 0x0000007000007945 */ /* 0x000fe60003800000 */
[----:B------:R-:W-:-:S04]  /*7dd0*/  FMUL R6, R3, R2 ;  /* 0x0000000203067220 */ /* 0x000fc80000400000 */
[----:B------:R-:W-:-:S05]  /*7de0*/  FFMA R6, R77, R0, R6 ;  /* 0x000000004d067223 */ /* 0x000fca0000000006 */
[----:B------:R-:W-:-:S05]  /*7df0*/  F2FP.F16.F32.PACK_AB R6, RZ, R6 ;  /* 0x00000006ff06723e */ /* 0x000fca00000000ff */
[----:B------:R0:W-:Y:S01]  /*7e00*/  @P4 STG.E.U16 desc[UR12][R16.64+0xd2], R6 ;  /* 0x0000d20610004986 */ /* 0x0001e2000c10150c */
[----:B------:R-:W-:Y:S05]  /*7e10*/  @!P5 BRA `(.L_x_254) ;  /* 0x000000000004d947 */ /* 0x000fea0003800000 */
[----:B------:R0:W5:Y:S02]  /*7e20*/  LDG.E.LTC128B.U16 R4, desc[UR12][R10.64+0xd0] ;  /* 0x0000d00c0a047981 */ /* 0x000164000c1e1520 */
.L_x_254:
[----:B------:R-:W-:Y:S05]  /*7e30*/  BSYNC B0 ;  /* 0x0000000000007941 */ /* 0x000fea0003800000 */
.L_x_253:
[----:B-----5:R-:W-:Y:S01]  /*7e40*/  HADD2.F32 R3, -RZ, R4.H0_H0 ;  /* 0x20000004ff037230 */ /* 0x020fe20000004100 */
[----:B------:R-:W-:Y:S01]  /*7e50*/  ISETP.GT.AND P4, PT, R5, 0x48, P6 ;  /* 0x000000480500780c */ /* 0x000fe20003784270 */
[----:B0-----:R-:W-:Y:S01]  /*7e60*/  @P5 IMAD.MOV.U32 R6, RZ, RZ, R8 ;  /* 0x000000ffff065224 */ /* 0x001fe200078e0008 */
[----:B------:R-:W-:Y:S01]  /*7e70*/  BSSY B0, `(.L_x_255) ;  /* 0x0000008000007945 */ /* 0x000fe20003800000 */
[----:B------:R-:W-:Y:S02]  /*7e80*/  @P5 IMAD.MOV.U32 R7, RZ, RZ, R9 ;  /* 0x000000ffff075224 */ /* 0x000fe400078e0009 */
[----:B------:R-:W-:-:S04]  /*7e90*/  FMUL R3, R3, R2 ;  /* 0x0000000203037220 */ /* 0x000fc80000400000 */
[----:B------:R-:W-:-:S05]  /*7ea0*/  FFMA R3, R78, R0, R3 ;  /* 0x000000004e037223 */ /* 0x000fca0000000003 */
[----:B------:R-:W-:-:S05]  /*7eb0*/  F2FP.F16.F32.PACK_AB R3, RZ, R3 ;  /* 0x00000003ff03723e */ /* 0x000fca00000000ff */
[----:B------:R0:W-:Y:S01]  /*7ec0*/  @P5 STG.E.U16 desc[UR12][R6.64+0xd0], R3 ;  /* 0x0000d00306005986 */ /* 0x0001e2000c10150c */
[----:B------:R-:W-:Y:S05]  /*7ed0*/  @!P4 BRA `(.L_x_256) ;  /* 0x000000000004c947 */ /* 0x000fea0003800000 */
[----:B------:R0:W5:Y:S02]  /*7ee0*/  LDG.E.LTC128B.U16 R4, desc[UR12][R10.64+0xd2] ;  /* 0x0000d20c0a047981 */ /* 0x000164000c1e1520 */
.L_x_256:
[----:B------:R-:W-:Y:S05]  /*7ef0*/  BSYNC B0 ;  /* 0x0000000000007941 */ /* 0x000fea0003800000 */
.L_x_255:
[----:B0----5:R-:W-:Y:S01]  /*7f00*/  HADD2.F32 R3, -RZ, R4.H0_H0 ;  /* 0x20000004ff037230 */ /* 0x021fe20000004100 */
[----:B------:R-:W-:Y:S01]  /*7f10*/  ISETP.GT.AND P5, PT, R5, 0x40, P3 ;  /* 0x000000400500780c */ /* 0x000fe20001fa4270 */
        /* <DEDUP_REMOVED lines=8> */
[----:B------:R-:W-:Y:S05]  /*7fa0*/  @!P5 BRA `(.L_x_258) ;  /* 0x000000000004d947 */ /* 0x000fea0003800000 */
[----:B------:R0:W5:Y:S02]  /*7fb0*/  LDG.E.LTC128B.U16 R4, desc[UR12][R12.64+0xe0] ;  /* 0x0000e00c0c047981 */ /* 0x000164000c1e1520 */
.L_x_258:
[----:B------:R-:W-:Y:S05]  /*7fc0*/  BSYNC B0 ;  /* 0x0000000000007941 */ /* 0x000fea0003800000 */
.L_x_257:
[----:B0----5:R-:W-:Y:S01]  /*7fd0*/  HADD2.F32 R3, -RZ, R4.H0_H0 ;  /* 0x20000004ff037230 */ /* 0x021fe20000004100 */
        /* <DEDUP_REMOVED lines=8> */
.L_x_260:
[----:B------:R-:W-:Y:S05]  /*8060*/  BSYNC B0 ;  /* 0x0000000000007941 */ /* 0x000fea0003800000 */
.L_x_259:
        /* <DEDUP_REMOVED lines=9> */
.L_x_262:
[----:B------:R-:W-:Y:S05]  /*8100*/  BSYNC B0 ;  /* 0x0000000000007941 */ /* 0x000fea0003800000 */
.L_x_261:
        /* <DEDUP_REMOVED lines=11> */
.L_x_264:
[----:B------:R-:W-:Y:S05]  /*81c0*/  BSYNC B0 ;  /* 0x0000000000007941 */ /* 0x000fea0003800000 */
.L_x_263:
        /* <DEDUP_REMOVED lines=12> */
.L_x_266:
[----:B------:R-:W-:Y:S05]  /*8290*/  BSYNC B0 ;  /* 0x0000000000007941 */ /* 0x000fea0003800000 */
.L_x_265:
        /* <DEDUP_REMOVED lines=9> */
.L_x_268:
[----:B------:R-:W-:Y:S05]  /*8330*/  BSYNC B0 ;  /* 0x0000000000007941 */ /* 0x000fea0003800000 */
.L_x_267:
[----:B0----5:R-:W-:Y:S01]  /*8340*/  HADD2.F32 R3, -RZ, R4.H0_H0 ;  /* 0x20000004ff037230 */ /* 0x021fe20000004100 */
[----:B------:R-:W-:Y:S01]  /*8350*/  ISETP.GT.AND P1, PT, R5, 0x48, P1 ;  /* 0x000000480500780c */ /* 0x000fe20000f24270 */
[----:B------:R-:W-:Y:S03]  /*8360*/  BSSY B0, `(.L_x_269) ;  /* 0x0000008000007945 */ /* 0x000fe60003800000 */
[----:B------:R-:W-:Y:S01]  /*8370*/  FMUL R6, R3, R2 ;  /* 0x0000000203067220 */ /* 0x000fe20000400000 */
[----:B------:R-:W-:-:S03]  /*8380*/  PRMT R3, R4, 0x7610, R3 ;  /* 0x0000761004037816 */ /* 0x000fc60000000003 */
[----:B------:R-:W-:-:S05]  /*8390*/  FFMA R6, R85, R0, R6 ;  /* 0x0000000055067223 */ /* 0x000fca0000000006 */
[----:B------:R-:W-:-:S05]  /*83a0*/  F2FP.F16.F32.PACK_AB R6, RZ, R6 ;  /* 0x00000006ff06723e */ /* 0x000fca00000000ff */
[----:B------:R0:W-:Y:S01]  /*83b0*/  @P2 STG.E.U16 desc[UR12][R16.64+0xf2], R6 ;  /* 0x0000f20610002986 */ /* 0x0001e2000c10150c */
[----:B------:R-:W-:Y:S05]  /*83c0*/  @!P1 BRA `(.L_x_270) ;  /* 0x0000000000049947 */ /* 0x000fea0003800000 */
[----:B------:R0:W5:Y:S02]  /*83d0*/  LDG.E.LTC128B.U16 R3, desc[UR12][R10.64+0xf0] ;  /* 0x0000f00c0a037981 */ /* 0x000164000c1e1520 */
.L_x_270:
[----:B------:R-:W-:Y:S05]  /*83e0*/  BSYNC B0 ;  /* 0x0000000000007941 */ /* 0x000fea0003800000 */
.L_x_269:
[----:B-----5:R-:W-:Y:S01]  /*83f0*/  HADD2.F32 R7, -RZ, R3.H0_H0 ;  /* 0x20000003ff077230 */ /* 0x020fe20000004100 */
[----:B------:R-:W-:Y:S01]  /*8400*/  ISETP.GT.AND P0, PT, R5, 0x48, P0 ;  /* 0x000000480500780c */ /* 0x000fe20000704270 */
[----:B------:R-:W-:Y:S01]  /*8410*/  @P1 IMAD.MOV.U32 R4, RZ, RZ, R8 ;  /* 0x000000ffff041224 */ /* 0x000fe200078e0008 */
        /* <DEDUP_REMOVED lines=8> */
.L_x_272:
[----:B------:R-:W-:Y:S05]  /*84a0*/  BSYNC B0 ;  /* 0x0000000000007941 */ /* 0x000fea0003800000 */
.L_x_271:
[----:B-----5:R-:W-:-:S05]  /*84b0*/  HADD2.F32 R3, -RZ, R3.H0_H0 ;  /* 0x20000003ff037230 */ /* 0x020fca0000004100 */
[----:B------:R-:W-:-:S04]  /*84c0*/  FMUL R2, R3, R2 ;  /* 0x0000000203027220 */ /* 0x000fc80000400000 */
[----:B------:R-:W-:Y:S01]  /*84d0*/  FFMA R2, R87, R0, R2 ;  /* 0x0000000057027223 */ /* 0x000fe20000000002 */
[----:B------:R-:W-:Y:S06]  /*84e0*/  @!P0 EXIT ;  /* 0x000000000000894d */ /* 0x000fec0003800000 */
[----:B------:R-:W-:-:S05]  /*84f0*/  F2FP.F16.F32.PACK_AB R2, RZ, R2 ;  /* 0x00000002ff02723e */ /* 0x000fca00000000ff */
[----:B------:R-:W-:Y:S01]  /*8500*/  STG.E.U16 desc[UR12][R8.64+0xf2], R2 ;  /* 0x0000f20208007986 */ /* 0x000fe2000c10150c */
[----:B------:R-:W-:Y:S05]  /*8510*/  EXIT ;  /* 0x000000000000794d */ /* 0x000fea0003800000 */
.L_x_22:
[----:B------:R-:W-:Y:S01]  /*8520*/  ULDC.64 UR4, c[0x0][0x5c8] ;  /* 0x0001720000047ab9 */ /* 0x000fe20000000a00 */
[-C--:B------:R-:W-:Y:S01]  /*8530*/  FMUL R88, R88, R0.reuse ;  /* 0x0000000058587220 */ /* 0x080fe20000400000 */
[C---:B------:R-:W-:Y:S01]  /*8540*/  LEA R2, P1, R154.reuse, UR4, 0x1 ;  /* 0x000000049a027c11 */ /* 0x040fe2000f8208ff */
[-C--:B------:R-:W-:Y:S01]  /*8550*/  FMUL R89, R89, R0.reuse ;  /* 0x0000000059597220 */ /* 0x080fe20000400000 */
[C---:B------:R-:W-:Y:S01]  /*8560*/  SHF.L.U64.HI R11, R159.reuse, 0x1, R160 ;  /* 0x000000019f0b7819 */ /* 0x040fe200000102a0 */
[----:B------:R-:W-:Y:S01]  /*8570*/  IMAD.SHL.U32 R159, R159, 0x2, RZ ;  /* 0x000000029f9f7824 */ /* 0x000fe200078e00ff */
[----:B------:R-:W-:Y:S01]  /*8580*/  LEA.HI.X R3, R154, UR5, R153, 0x1, P1 ;  /* 0x000000059a037c11 */ /* 0x000fe200088f0c99 */
[----:B------:R-:W-:Y:S01]  /*8590*/  FMUL R90, R90, R0 ;  /* 0x000000005a5a7220 */ /* 0x000fe20000400000 */
[----:B------:R-:W-:Y:S01]  /*85a0*/  F2FP.F16.F32.PACK_AB R88, RZ, R88 ;  /* 0x00000058ff58723e */ /* 0x000fe200000000ff */
[-C--:B------:R-:W-:Y:S01]  /*85b0*/  FMUL R91, R91, R0.reuse ;  /* 0x000000005b5b7220 */ /* 0x080fe20000400000 */
[----:B------:R-:W-:Y:S01]  /*85c0*/  ISETP.GT.AND P4, PT, R7, 0x1, PT ;  /* 0x000000010700780c */ /* 0x000fe20003f84270 */
[-C--:B------:R-:W-:Y:S01]  /*85d0*/  FMUL R92, R92, R0.reuse ;  /* 0x000000005c5c7220 */ /* 0x080fe20000400000 */
[C---:B------:R-:W-:Y:S01]  /*85e0*/  ISETP.GT.AND P1, PT, R5.reuse, 0x8, P5 ;  /* 0x000000080500780c */ /* 0x040fe20002f24270 */
[----:B------:R-:W-:Y:S01]  /*85f0*/  @P0 STG.E.U16 desc[UR12][R2.64], R88 ;  /* 0x0000005802000986 */ /* 0x000fe2000c10150c */
[----:B------:R-:W-:Y:S01]  /*8600*/  ISETP.GT.AND P2, PT, R5, RZ, P4 ;  /* 0x000000ff0500720c */ /* 0x000fe20002744270 */
[----:B------:R-:W-:Y:S01]  /*8610*/  FMUL R93, R93, R0 ;  /* 0x000000005d5d7220 */ /* 0x000fe20000400000 */
[----:B------:R-:W-:Y:S01]  /*8620*/  IADD3 R16, P0, R159, R2, RZ ;  /* 0x000000029f107210 */ /* 0x000fe20007f1e0ff */
[----:B------:R-:W-:Y:S01]  /*8630*/  FMUL R94, R94, R0 ;  /* 0x000000005e5e7220 */ /* 0x000fe20000400000 */
[----:B------:R-:W-:Y:S01]  /*8640*/  F2FP.F16.F32.PACK_AB R89, RZ, R89 ;  /* 0x00000059ff59723e */ /* 0x000fe200000000ff */
[----:B------:R-:W-:Y:S01]  /*8650*/  IMAD.SHL.U32 R15, R9, 0x2, RZ ;  /* 0x00000002090f7824 */ /* 0x000fe200078e00ff */
[----:B------:R-:W-:Y:S01]  /*8660*/  F2FP.F16.F32.PACK_AB R90, RZ, R90 ;  /* 0x0000005aff5a723e */ /* 0x000fe200000000ff */
[----:B------:R-:W-:Y:S01]  /*8670*/  IMAD.X R17, R11, 0x1, R3, P0 ;  /* 0x000000010b117824 */ /* 0x000fe200000e0603 */
[----:B------:R-:W-:Y:S01]  /*8680*/  ISETP.GT.AND P0, PT, R5, 0x8, P4 ;  /* 0x000000080500780c */ /* 0x000fe20002704270 */
[-C--:B------:R-:W-:Y:S01]  /*8690*/  FMUL R95, R95, R0.reuse ;  /* 0x000000005f5f7220 */ /* 0x080fe20000400000 */
[C---:B------:R-:W-:Y:S01]  /*86a0*/  ISETP.GT.AND P3, PT, R7.reuse, 0x8, PT ;  /* 0x000000080700780c */ /* 0x040fe20003f64270 */
[-C--:B------:R-:W-:Y:S01]  /*86b0*/  FMUL R96, R96, R0.reuse ;  /* 0x0000000060607220 */ /* 0x080fe20000400000 */
[----:B------:R-:W-:Y:S01]  /*86c0*/  ISETP.GT.AND P4, PT, R7, 0x9, PT ;  /* 0x000000090700780c */ /* 0x000fe20003f84270 */
[----:B------:R-:W-:Y:S01]  /*86d0*/  @P2 STG.E.U16 desc[UR12][R2.64+0x2], R89 ;  /* 0x0000025902002986 */ /* 0x000fe2000c10150c */
[----:B------:R-:W-:Y:S01]  /*86e0*/  ISETP.GT.AND P2, PT, R5, RZ, P3 ;  /* 0x000000ff0500720c */ /* 0x000fe20001f44270 */
[-C--:B------:R-:W-:Y:S01]  /*86f0*/  FMUL R97, R97, R0.reuse ;  /* 0x0000000061617220 */ /* 0x080fe20000400000 */
[----:B------:R-:W-:Y:S01]  /*8700*/  F2FP.F16.F32.PACK_AB R91, RZ, R91 ;  /* 0x0000005bff5b723e */ /* 0x000fe200000000ff */
[----:B------:R-:W-:Y:S01]  /*8710*/  @P1 STG.E.U16 desc[UR12][R16.64], R90 ;  /* 0x0000005a10001986 */ /* 0x000fe2000c10150c */
[C---:B------:R-:W-:Y:S01]  /*8720*/  ISETP.GT.AND P1, PT, R5.reuse, RZ, P4 ;  /* 0x000000ff0500720c */ /* 0x040fe20002724270 */
[----:B------:R-:W-:Y:S01]  /*8730*/  FMUL R98, R98, R0 ;  /* 0x0000000062627220 */ /* 0x000fe20000400000 */
[----:B------:R-:W-:Y:S01]  /*8740*/  F2FP.F16.F32.PACK_AB R92, RZ, R92 ;  /* 0x0000005cff5c723e */ /* 0x000fe200000000ff */
[----:B------:R-:W-:Y:S01]  /*8750*/  @P0 STG.E.U16 desc[UR12][R16.64+0x2], R91 ;  /* 0x0000025b10000986 */ /* 0x000fe2000c10150c */
[----:B------:R-:W-:Y:S01]  /*8760*/  ISETP.GT.AND P0, PT, R5, 0x8, P3 ;  /* 0x000000080500780c */ /* 0x000fe20001f04270 */
[-C--:B------:R-:W-:Y:S01]  /*8770*/  FMUL R99, R99, R0.reuse ;  /* 0x0000000063637220 */ /* 0x080fe20000400000 */
[----:B------:R-:W-:Y:S01]  /*8780*/  F2FP.F16.F32.PACK_AB R93, RZ, R93 ;  /* 0x0000005dff5d723e */ /* 0x000fe200000000ff */
[----:B------:R-:W-:Y:S01]  /*8790*/  FMUL R100, R100, R0 ;  /* 0x0000000064647220 */ /* 0x000fe20000400000 */
[----:B------:R-:W-:Y:S01]  /*87a0*/  SHF.L.U64.HI R13, R9, 0x1, R8 ;  /* 0x00000001090d7819 */ /* 0x000fe20000010208 */
[----:B------:R-:W-:Y:S01]  /*87b0*/  @P2 STG.E.U16 desc[UR12][R2.64+0x10], R92 ;  /* 0x0000105c02002986 */ /* 0x000fe2000c10150c */
[----:B------:R-:W-:Y:S01]  /*87c0*/  F2FP.F16.F32.PACK_AB R94, RZ, R94 ;  /* 0x0000005eff5e723e */ /* 0x000fe200000000ff */
[----:B------:R-:W-:Y:S01]  /*87d0*/  FMUL R101, R101, R0 ;  /* 0x0000000065657220 */ /* 0x000fe20000400000 */
[----:B------:R-:W-:Y:S01]  /*87e0*/  ISETP.GT.AND P3, PT, R7, 0x10, PT ;  /* 0x000000100700780c */ /* 0x000fe20003f64270 */
[----:B------:R-:W-:Y:S01]  /*87f0*/  @P1 STG.E.U16 desc[UR12][R2.64+0x12], R93 ;  /* 0x0000125d02001986 */ /* 0x000fe2000c10150c */
[----:B------:R-:W-:Y:S01]  /*8800*/  IADD3 R8, P1, P2, R159, R2, R15 ;  /* 0x000000029f087210 */ /* 0x000fe20007a3e00f */
[-C--:B------:R-:W-:Y:S01]  /*8810*/  FMUL R102, R102, R0.reuse ;  /* 0x0000000066667220 */ /* 0x080fe20000400000 */
[----:B------:R-:W-:Y:S01]  /*8820*/  F2FP.F16.F32.PACK_AB R95, RZ, R95 ;  /* 0x0000005fff5f723e */ /* 0x000fe200000000ff */
[----:B------:R-:W-:Y:S01]  /*8830*/  @P0 STG.E.U16 desc[UR12][R16.64+0x10], R94 ;  /* 0x0000105e10000986 */ /* 0x000fe2000c10150c */
[----:B------:R-:W-:Y:S01]  /*8840*/  IADD3.X R9, R11, R3, R13, P1, P2 ;  /* 0x000000030b097210 */ /* 0x000fe20000fe440d */
[-C--:B------:R-:W-:Y:S01]  /*8850*/  FMUL R103, R103, R0.reuse ;  /* 0x0000000067677220 */ /* 0x080fe20000400000 */
[C---:B------:R-:W-:Y:S01]  /*8860*/  ISETP.GT.AND P1, PT, R5.reuse, 0x8, P4 ;  /* 0x000000080500780c */ /* 0x040fe20002724270 */
[-C--:B------:R-:W-:Y:S01]  /*8870*/  FMUL R104, R104, R0.reuse ;  /* 0x0000000068687220 */ /* 0x080fe20000400000 */
[----:B------:R-:W-:Y:S01]  /*8880*/  ISETP.GT.AND P0, PT, R5, RZ, P3 ;  /* 0x000000ff0500720c */ /* 0x000fe20001f04270 */
[----:B------:R-:W-:Y:S01]  /*8890*/  FMUL R105, R105, R0 ;  /* 0x0000000069697220 */ /* 0x000fe20000400000 */
[----:B------:R-:W-:Y:S01]  /*88a0*/  F2FP.F16.F32.PACK_AB R96, RZ, R96 ;  /* 0x00000060ff60723e */ /* 0x000fe200000000ff */
[-C--:B------:R-:W-:Y:S01]  /*88b0*/  FMUL R106, R106, R0.reuse ;  /* 0x000000006a6a7220 */ /* 0x080fe20000400000 */
[----:B------:R-:W-:Y:S01]  /*88c0*/  ISETP.GT.AND P2, PT, R7, 0x11, PT ;  /* 0x000000110700780c */ /* 0x000fe20003f44270 */
[-C--:B------:R-:W-:Y:S01]  /*88d0*/  FMUL R107, R107, R0.reuse ;  /* 0x000000006b6b7220 */ /* 0x080fe20000400000 */
[----:B------:R-:W-:Y:S01]  /*88e0*/  F2FP.F16.F32.PACK_AB R97, RZ, R97 ;  /* 0x00000061ff61723e */ /* 0x000fe200000000ff */
[----:B------:R-:W-:Y:S01]  /*88f0*/  FMUL R108, R108, R0 ;  /* 0x000000006c6c7220 */ /* 0x000fe20000400000 */
[----:B------:R-:W-:Y:S01]  /*8900*/  F2FP.F16.F32.PACK_AB R98, RZ, R98 ;  /* 0x00000062ff62723e */ /* 0x000fe200000000ff */
[----:B------:R-:W-:Y:S01]  /*8910*/  FMUL R109, R109, R0 ;  /* 0x000000006d6d7220 */ /* 0x000fe20000400000 */
[----:B------:R-:W-:Y:S01]  /*8920*/  F2FP.F16.F32.PACK_AB R99, RZ, R99 ;  /* 0x00000063ff63723e */ /* 0x000fe200000000ff */
[----:B------:R-:W-:Y:S01]  /*8930*/  @P1 STG.E.U16 desc[UR12][R16.64+0x12], R95 ;  /* 0x0000125f10001986 */ /* 0x000fe2000c10150c */
[----:B------:R-:W-:Y:S01]  /*8940*/  F2FP.F16.F32.PACK_AB R100, RZ, R100 ;  /* 0x00000064ff64723e */ /* 0x000fe200000000ff */
[-C--:B------:R-:W-:Y:S01]  /*8950*/  FMUL R110, R110, R0.reuse ;  /* 0x000000006e6e7220 */ /* 0x080fe20000400000 */
[----:B------:R-:W-:Y:S01]  /*8960*/  ISETP.GT.AND P1, PT, R7, 0x19, PT ;  /* 0x000000190700780c */ /* 0x000fe20003f24270 */
[----:B------:R-:W-:Y:S01]  /*8970*/  @P0 STG.E.U16 desc[UR12][R2.64+0x20], R96 ;  /* 0x0000206002000986 */ /* 0x000fe2000c10150c */
[----:B------:R-:W-:Y:S01]  /*8980*/  ISETP.GT.AND P0, PT, R5, RZ, P2 ;  /* 0x000000ff0500720c */ /* 0x000fe20001704270 */
[-C--:B------:R-:W-:Y:S01]  /*8990*/  FMUL R111, R111, R0.reuse ;  /* 0x000000006f6f7220 */ /* 0x080fe20000400000 */
[----:B------:R-:W-:Y:S01]  /*89a0*/  F2FP.F16.F32.PACK_AB R101, RZ, R101 ;  /* 0x00000065ff65723e */ /* 0x000fe200000000ff */
[----:B------:R-:W-:Y:S01]  /*89b0*/  FMUL R112, R112, R0 ;  /* 0x0000000070707220 */ /* 0x000fe20000400000 */
[----:B------:R-:W-:Y:S01]  /*89c0*/  F2FP.F16.F32.PACK_AB R102, RZ, R102 ;  /* 0x00000066ff66723e */ /* 0x000fe200000000ff */
        /* <DEDUP_REMOVED lines=8> */
[----:B------:R-:W-:Y:S01]  /*8a50*/  @P0 STG.E.U16 desc[UR12][R2.64+0x22], R97 ;  /* 0x0000226102000986 */ /* 0x000fe2000c10150c */
[----:B------:R-:W-:Y:S01]  /*8a60*/  ISETP.GT.AND P0, PT, R5, 0x8, P3 ;  /* 0x000000080500780c */ /* 0x000fe20001f04270 */
        /* <DEDUP_REMOVED lines=15> */
[----:B------:R-:W-:Y:S01]  /*8b60*/  ISETP.GT.AND P2, PT, R7, 0x18, PT ;  /* 0x000000180700780c */ /* 0x000fe20003f44270 */
        /* <DEDUP_REMOVED lines=8> */
[----:B------:R-:W-:Y:S01]  /*8bf0*/  FMUL R128, R128, R0 ;  /* 0x0000000080807220 */ /* 0x000fe20000400000 */
[----:B------:R-:W-:Y:S01]  /*8c00*/  F2FP.F16.F32.PACK_AB R117, RZ, R117 ;  /* 0x00000075ff75723e */ /* 0x000fe200000000ff */
[----:B------:R-:W-:Y:S01]  /*8c10*/  @P0 STG.E.U16 desc[UR12][R16.64+0x22], R99 ;  /* 0x0000226310000986 */ /* 0x000fe2000c10150c */
[----:B------:R-:W-:Y:S01]  /*8c20*/  IADD3 R12, P0, R15, R2, RZ ;  /* 0x000000020f0c7210 */ /* 0x000fe20007f1e0ff */
[----:B------:R-:W-:Y:S01]  /*8c30*/  FMUL R129, R129, R0 ;  /* 0x0000000081817220 */ /* 0x000fe20000400000 */
[----:B------:R-:W-:Y:S01]  /*8c40*/  F2FP.F16.F32.PACK_AB R118, RZ, R118 ;  /* 0x00000076ff76723e */ /* 0x000fe200000000ff */
[----:B------:R-:W-:Y:S01]  /*8c50*/  FMUL R130, R130, R0 ;  /* 0x0000000082827220 */ /* 0x000fe20000400000 */
[----:B------:R-:W-:Y:S01]  /*8c60*/  F2FP.F16.F32.PACK_AB R119, RZ, R119 ;  /* 0x00000077ff77723e */ /* 0x000fe200000000ff */
[----:B------:R-:W-:Y:S01]  /*8c70*/  IMAD.X R13, R13, 0x1, R3, P0 ;  /* 0x000000010d0d7824 */ /* 0x000fe200000e0603 */
[----:B------:R-:W-:Y:S01]  /*8c80*/  IADD3 R14, P0, R159, R12, RZ ;  /* 0x0000000c9f0e7210 */ /* 0x000fe20007f1e0ff */
[----:B------:R-:W-:Y:S01]  /*8c90*/  FMUL R131, R131, R0 ;  /* 0x0000000083837220 */ /* 0x000fe20000400000 */
[----:B------:R-:W-:Y:S01]  /*8ca0*/  F2FP.F16.F32.PACK_AB R120, RZ, R120 ;  /* 0x00000078ff78723e */ /* 0x000fe200000000ff */
[-C--:B------:R-:W-:Y:S01]  /*8cb0*/  FMUL R132, R132, R0.reuse ;  /* 0x0000000084847220 */ /* 0x080fe20000400000 */
[----:B------:R-:W-:Y:S01]  /*8cc0*/  F2FP.F16.F32.PACK_AB R121, RZ, R121 ;  /* 0x00000079ff79723e */ /* 0x000fe200000000ff */
[----:B------:R-:W-:Y:S01]  /*8cd0*/  IMAD.X R15, R11, 0x1, R13, P0 ;  /* 0x000000010b0f7824 */ /* 0x000fe200000e060d */
[----:B------:R-:W-:Y:S01]  /*8ce0*/  ISETP.GT.AND P0, PT, R5, RZ, P2 ;  /* 0x000000ff0500720c */ /* 0x000fe20001704270 */
        /* <DEDUP_REMOVED lines=12> */
[----:B------:R-:W-:Y:S01]  /*8db0*/  @P0 STG.E.U16 desc[UR12][R2.64+0x30], R100 ;  /* 0x0000306402000986 */ /* 0x000fe2000c10150c */
        /* <DEDUP_REMOVED lines=14> */
[----:B------:R-:W-:Y:S01]  /*8ea0*/  ISETP.GT.AND P0, PT, R5, 0x8, P2 ;  /* 0x000000080500780c */ /* 0x000fe20001704270 */
[-C--:B------:R-:W-:Y:S01]  /*8eb0*/  FMUL R145, R145, R0.reuse ;  /* 0x0000000091917220 */ /* 0x080fe20000400000 */
[----:B------:R-:W-:Y:S01]  /*8ec0*/  ISETP.GT.AND P2, PT, R7, 0x20, PT ;  /* 0x000000200700780c */ /* 0x000fe20003f44270 */
        /* <DEDUP_REMOVED lines=24> */
[----:B------:R-:W-:Y:S01]  /*9050*/  @P0 STG.E.U16 desc[UR12][R16.64+0x32], R103 ;  /* 0x0000326710000986 */ /* 0x000fe2000c10150c */
[----:B------:R-:W-:Y:S01]  /*9060*/  ISETP.GT.AND P0, PT, R5, RZ, P2 ;  /* 0x000000ff0500720c */ /* 0x000fe20001704270 */
        /* <DEDUP_REMOVED lines=135> */
[----:B------:R-:W-:-:S02]  /*98e0*/  F2FP.F16.F32.PACK_AB R68, RZ, R68 ;  /* 0x00000044ff44723e */ /* 0x000fc400000000ff */
[----:B------:R-:W-:Y:S01]  /*98f0*/  F2FP.F16.F32.PACK_AB R69, RZ, R69 ;  /* 0x00000045ff45723e */ /* 0x000fe200000000ff */
[----:B------:R-:W-:Y:S01]  /*9900*/  @P0 STG.E.U16 desc[UR12][R2.64+0x62], R113 ;  /* 0x0000627102000986 */ /* 0x000fe2000c10150c */
[----:B------:R-:W-:Y:S02]  /*9910*/  ISETP.GT.AND P0, PT, R5, 0x8, P2 ;  /* 0x000000080500780c */ /* 0x000fe40001704270 */
[----:B------:R-:W-:Y:S02]  /*9920*/  ISETP.GT.AND P2, PT, R7, 0x38, PT ;  /* 0x000000380700780c */ /* 0x000fe40003f44270 */
[----:B------:R-:W-:Y:S02]  /*9930*/  F2FP.F16.F32.PACK_AB R70, RZ, R70 ;  /* 0x00000046ff46723e */ /* 0x000fe400000000ff */
[----:B------:R-:W-:Y:S02]  /*9940*/  F2FP.F16.F32.PACK_AB R71, RZ, R71 ;  /* 0x00000047ff47723e */ /* 0x000fe400000000ff */
[----:B------:R-:W-:-:S02]  /*9950*/  F2FP.F16.F32.PACK_AB R72, RZ, R72 ;  /* 0x00000048ff48723e */ /* 0x000fc400000000ff */
[----:B------:R-:W-:Y:S02]  /*9960*/  F2FP.F16.F32.PACK_AB R73, RZ, R73 ;  /* 0x00000049ff49723e */ /* 0x000fe400000000ff */
[----:B------:R-:W-:Y:S01]  /*9970*/  F2FP.F16.F32.PACK_AB R74, RZ, R74 ;  /* 0x0000004aff4a723e */ /* 0x000fe200000000ff */
[----:B------:R-:W-:Y:S01]  /*9980*/  @P0 STG.E.U16 desc[UR12][R16.64+0x60], R114 ;  /* 0x0000607210000986 */ /* 0x000fe2000c10150c */
[----:B------:R-:W-:Y:S02]  /*9990*/  ISETP.GT.AND P0, PT, R5, 0x8, P1 ;  /* 0x000000080500780c */ /* 0x000fe40000f04270 */
[----:B------:R-:W-:Y:S02]  /*99a0*/  ISETP.GT.AND P1, PT, R7, 0x39, PT ;  /* 0x000000390700780c */ /* 0x000fe40003f24270 */
[----:B------:R-:W-:Y:S02]  /*99b0*/  F2FP.F16.F32.PACK_AB R75, RZ, R75 ;  /* 0x0000004bff4b723e */ /* 0x000fe400000000ff */
[----:B------:R-:W-:-:S02]  /*99c0*/  F2FP.F16.F32.PACK_AB R76, RZ, R76 ;  /* 0x0000004cff4c723e */ /* 0x000fc400000000ff */
[----:B------:R-:W-:Y:S02]  /*99d0*/  F2FP.F16.F32.PACK_AB R77, RZ, R77 ;  /* 0x0000004dff4d723e */ /* 0x000fe400000000ff */
[----:B------:R-:W-:Y:S02]  /*99e0*/  F2FP.F16.F32.PACK_AB R78, RZ, R78 ;  /* 0x0000004eff4e723e */ /* 0x000fe400000000ff */
[----:B------:R-:W-:Y:S01]  /*99f0*/  F2FP.F16.F32.PACK_AB R79, RZ, R79 ;  /* 0x0000004fff4f723e */ /* 0x000fe200000000ff */
[----:B------:R-:W-:Y:S01]  /*9a00*/  @P0 STG.E.U16 desc[UR12][R16.64+0x62], R115 ;  /* 0x0000627310000986 */ /* 0x000fe2000c10150c */
[----:B------:R-:W-:Y:S02]  /*9a10*/  ISETP.GT.AND P0, PT, R5, RZ, P2 ;  /* 0x000000ff0500720c */ /* 0x000fe40001704270 */
[----:B------:R-:W-:Y:S02]  /*9a20*/  F2FP.F16.F32.PACK_AB R80, RZ, R80 ;  /* 0x00000050ff50723e */ /* 0x000fe400000000ff */
[----:B------:R-:W-:-:S02]  /*9a30*/  F2FP.F16.F32.PACK_AB R81, RZ, R81 ;  /* 0x00000051ff51723e */ /* 0x000fc400000000ff */
[----:B------:R-:W-:Y:S02]  /*9a40*/  F2FP.F16.F32.PACK_AB R82, RZ, R82 ;  /* 0x00000052ff52723e */ /* 0x000fe400000000ff */
[----:B------:R-:W-:Y:S02]  /*9a50*/  F2FP.F16.F32.PACK_AB R83, RZ, R83 ;  /* 0x00000053ff53723e */ /* 0x000fe400000000ff */
[----:B------:R-:W-:Y:S02]  /*9a60*/  F2FP.F16.F32.PACK_AB R84, RZ, R84 ;  /* 0x00000054ff54723e */ /* 0x000fe400000000ff */
[----:B------:R-:W-:Y:S01]  /*9a70*/  F2FP.F16.F32.PACK_AB R85, RZ, R85 ;  /* 0x00000055ff55723e */ /* 0x000fe200000000ff */
[----:B------:R-:W-:Y:S01]  /*9a80*/  @P0 STG.E.U16 desc[UR12][R2.64+0x70], R116 ;  /* 0x0000707402000986 */ /* 0x000fe2000c10150c */
[----:B------:R-:W-:Y:S02]  /*9a90*/  ISETP.GT.AND P0, PT, R5, RZ, P1 ;  /* 0x000000ff0500720c */ /* 0x000fe40000f04270 */
[----:B------:R-:W-:-:S11]  /*9aa0*/  F2FP.F16.F32.PACK_AB R86, RZ, R86 ;  /* 0x00000056ff56723e */ /* 0x000fd600000000ff */
[----:B------:R-:W-:Y:S01]  /*9ab0*/  @P0 STG.E.U16 desc[UR12][R2.64+0x72], R117 ;  /* 0x0000727502000986 */ /* 0x000fe2000c10150c */
[----:B------:R-:W-:Y:S02]  /*9ac0*/  ISETP.GT.AND P0, PT, R5, 0x8, P2 ;  /* 0x000000080500780c */ /* 0x000fe40001704270 */
[----:B------:R-:W-:-:S11]  /*9ad0*/  ISETP.GT.AND P2, PT, R7, 0x40, PT ;  /* 0x000000400700780c */ /* 0x000fd60003f44270 */
[----:B------:R-:W-:Y:S01]  /*9ae0*/  @P0 STG.E.U16 desc[UR12][R16.64+0x70], R118 ;  /* 0x0000707610000986 */ /* 0x000fe2000c10150c */
[----:B------:R-:W-:Y:S02]  /*9af0*/  ISETP.GT.AND P0, PT, R5, 0x8, P1 ;  /* 0x000000080500780c */ /* 0x000fe40000f04270 */
[----:B------:R-:W-:-:S11]  /*9b00*/  ISETP.GT.AND P1, PT, R7, 0x41, PT ;  /* 0x000000410700780c */ /* 0x000fd60003f24270 */
[----:B------:R-:W-:Y:S01]  /*9b10*/  @P0 STG.E.U16 desc[UR12][R16.64+0x72], R119 ;  /* 0x0000727710000986 */ /* 0x000fe2000c10150c */
[----:B------:R-:W-:-:S13]  /*9b20*/  ISETP.GT.AND P0, PT, R5, RZ, P2 ;  /* 0x000000ff0500720c */ /* 0x000fda0001704270 */
[----:B------:R-:W-:Y:S01]  /*9b30*/  @P0 STG.E.U16 desc[UR12][R2.64+0x80], R120 ;  /* 0x0000807802000986 */ /* 0x000fe2000c10150c */
[----:B------:R-:W-:-:S13]  /*9b40*/  ISETP.GT.AND P0, PT, R5, RZ, P1 ;  /* 0x000000ff0500720c */ /* 0x000fda0000f04270 */
        /* <DEDUP_REMOVED lines=51> */
[----:B------:R-:W-:-:S13]  /*9e80*/  ISETP.GT.AND P0, PT, R5, 0x8, P1 ;  /* 0x000000080500780c */ /* 0x000fda0000f04270 */
[----:B------:R-:W-:Y:S01]  /*9e90*/  @P0 STG.E.U16 desc[UR12][R16.64+0xd0], R142 ;  /* 0x0000d08e10000986 */ /* 0x000fe2000c10150c */
[----:B------:R-:W-:-:S13]  /*9ea0*/  ISETP.GT.AND P0, PT, R5, 0x8, P3 ;  /* 0x000000080500780c */ /* 0x000fda0001f04270 */
[----:B------:R-:W-:Y:S01]  /*9eb0*/  @P0 STG.E.U16 desc[UR12][R16.64+0xd2], R143 ;  /* 0x0000d28f10000986 */ /* 0x000fe2000c10150c */
[----:B------:R-:W-:-:S04]  /*9ec0*/  ISETP.GT.AND P0, PT, R7, 0x70, PT ;  /* 0x000000700700780c */ /* 0x000fc80003f04270 */
        /* <DEDUP_REMOVED lines=8> */
[----:B------:R-:W-:-:S13]  /*9f50*/  ISETP.GT.AND P1, PT, R5, RZ, P2 ;  /* 0x000000ff0500720c */ /* 0x000fda0001724270 */
[----:B------:R-:W-:Y:S01]  /*9f60*/  @P1 STG.E.U16 desc[UR12][R2.64+0xf0], R148 ;  /* 0x0000f09402001986 */ /* 0x000fe2000c10150c */
[----:B------:R-:W-:-:S04]  /*9f70*/  ISETP.GT.AND P1, PT, R7, 0x79, PT ;  /* 0x000000790700780c */ /* 0x000fc80003f24270 */
[----:B------:R-:W-:-:S13]  /*9f80*/  ISETP.GT.AND P6, PT, R5, RZ, P1 ;  /* 0x000000ff0500720c */ /* 0x000fda0000fc4270 */
[----:B------:R0:W-:Y:S01]  /*9f90*/  @P6 STG.E.U16 desc[UR12][R2.64+0xf2], R149 ;  /* 0x0000f29502006986 */ /* 0x0001e2000c10150c */
[----:B------:R-:W-:-:S13]  /*9fa0*/  ISETP.GT.AND P6, PT, R5, 0x8, P2 ;  /* 0x000000080500780c */ /* 0x000fda00017c4270 */
[----:B0-----:R-:W-:Y:S02]  /*9fb0*/  @P6 IMAD.MOV.U32 R2, RZ, RZ, R16 ;  /* 0x000000ffff026224 */ /* 0x001fe400078e0010 */
[----:B------:R-:W-:-:S05]  /*9fc0*/  @P6 IMAD.MOV.U32 R3, RZ, RZ, R17 ;  /* 0x000000ffff036224 */ /* 0x000fca00078e0011 */
[----:B------:R0:W-:Y:S01]  /*9fd0*/  @P6 STG.E.U16 desc[UR12][R2.64+0xf0], R150 ;  /* 0x0000f09602006986 */ /* 0x0001e2000c10150c */
[----:B------:R-:W-:-:S13]  /*9fe0*/  ISETP.GT.AND P6, PT, R5, 0x8, P1 ;  /* 0x000000080500780c */ /* 0x000fda0000fc4270 */
[----:B------:R-:W-:Y:S01]  /*9ff0*/  @P6 STG.E.U16 desc[UR12][R16.64+0xf2], R151 ;  /* 0x0000f29710006986 */ /* 0x000fe2000c10150c */
[----:B------:R-:W-:-:S05]  /*a000*/  IADD3 R10, P6, R159, R12, RZ ;  /* 0x0000000c9f0a7210 */ /* 0x000fca0007fde0ff */
[----:B------:R-:W-:Y:S01]  /*a010*/  IMAD.X R11, R11, 0x1, R13, P6 ;  /* 0x000000010b0b7824 */ /* 0x000fe200030e060d */
[C---:B------:R-:W-:Y:S02]  /*a020*/  ISETP.GT.AND P6, PT, R5.reuse, 0x40, P5 ;  /* 0x000000400500780c */ /* 0x040fe40002fc4270 */
[----:B------:R-:W-:-:S11]  /*a030*/  ISETP.GT.AND P5, PT, R5, 0x48, P5 ;  /* 0x000000480500780c */ /* 0x000fd60002fa4270 */
[----:B------:R-:W-:Y:S01]  /*a040*/  @P6 STG.E.U16 desc[UR12][R12.64], R24 ;  /* 0x000000180c006986 */ /* 0x000fe2000c10150c */
[----:B------:R-:W-:-:S04]  /*a050*/  ISETP.GT.AND P6, PT, R7, 0x1, PT ;  /* 0x000000010700780c */ /* 0x000fc80003fc4270 */
[----:B------:R-:W-:-:S13]  /*a060*/  ISETP.GT.AND P6, PT, R5, 0x40, P6 ;  /* 0x000000400500780c */ /* 0x000fda00037c4270 */
[----:B------:R-:W-:Y:S01]  /*a070*/  @P6 STG.E.U16 desc[UR12][R12.64+0x2], R25 ;  /* 0x000002190c006986 */ /* 0x000fe2000c10150c */
[----:B------:R-:W-:-:S03]  /*a080*/  ISETP.GT.AND P6, PT, R7, 0x1, PT ;  /* 0x000000010700780c */ /* 0x000fc60003fc4270 */
[----:B------:R-:W-:Y:S01]  /*a090*/  @P5 STG.E.U16 desc[UR12][R14.64], R26 ;  /* 0x0000001a0e005986 */ /* 0x000fe2000c10150c */
[----:B------:R-:W-:Y:S02]  /*a0a0*/  ISETP.GT.AND P5, PT, R5, 0x48, P6 ;  /* 0x000000480500780c */ /* 0x000fe400037a4270 */
[----:B------:R-:W-:-:S11]  /*a0b0*/  ISETP.GT.AND P6, PT, R7, 0x8, PT ;  /* 0x000000080700780c */ /* 0x000fd60003fc4270 */
[----:B------:R-:W-:Y:S01]  /*a0c0*/  @P5 STG.E.U16 desc[UR12][R14.64+0x2], R27 ;  /* 0x0000021b0e005986 */ /* 0x000fe2000c10150c */
[----:B------:R-:W-:Y:S02]  /*a0d0*/  ISETP.GT.AND P5, PT, R5, 0x40, P6 ;  /* 0x000000400500780c */ /* 0x000fe400037a4270 */
[----:B------:R-:W-:-:S11]  /*a0e0*/  ISETP.GT.AND P6, PT, R7, 0x9, PT ;  /* 0x000000090700780c */ /* 0x000fd60003fc4270 */
[----:B------:R-:W-:Y:S01]  /*a0f0*/  @P5 STG.E.U16 desc[UR12][R12.64+0x10], R28 ;  /* 0x0000101c0c005986 */ /* 0x000fe2000c10150c */
[----:B------:R-:W-:-:S13]  /*a100*/  ISETP.GT.AND P5, PT, R5, 0x40, P6 ;  /* 0x000000400500780c */ /* 0x000fda00037a4270 */
[----:B------:R-:W-:Y:S01]  /*a110*/  @P5 STG.E.U16 desc[UR12][R12.64+0x12], R29 ;  /* 0x0000121d0c005986 */ /* 0x000fe2000c10150c */
[----:B------:R-:W-:-:S04]  /*a120*/  ISETP.GT.AND P5, PT, R7, 0x8, PT ;  /* 0x000000080700780c */ /* 0x000fc80003fa4270 */
[----:B------:R-:W-:-:S13]  /*a130*/  ISETP.GT.AND P5, PT, R5, 0x48, P5 ;  /* 0x000000480500780c */ /* 0x000fda0002fa4270 */
        /* <DEDUP_REMOVED lines=11> */
[----:B0-----:R-:W-:Y:S02]  /*a1f0*/  @P5 IMAD.MOV.U32 R2, RZ, RZ, R8 ;  /* 0x000000ffff025224 */ /* 0x001fe400078e0008 */
[----:B------:R-:W-:-:S05]  /*a200*/  @P5 IMAD.MOV.U32 R3, RZ, RZ, R9 ;  /* 0x000000ffff035224 */ /* 0x000fca00078e0009 */
[----:B------:R0:W-:Y:S01]  /*a210*/  @P5 STG.E.U16 desc[UR12][R2.64+0x20], R34 ;  /* 0x0000202202005986 */ /* 0x0001e2000c10150c */
[----:B------:R-:W-:Y:S02]  /*a220*/  ISETP.GT.AND P5, PT, R5, 0x48, P6 ;  /* 0x000000480500780c */ /* 0x000fe400037a4270 */
[----:B------:R-:W-:-:S11]  /*a230*/  ISETP.GT.AND P6, PT, R7, 0x18, PT ;  /* 0x000000180700780c */ /* 0x000fd60003fc4270 */
[----:B0-----:R-:W-:Y:S02]  /*a240*/  @P5 IMAD.MOV.U32 R2, RZ, RZ, R8 ;  /* 0x000000ffff025224 */ /* 0x001fe400078e0008 */
[----:B------:R-:W-:-:S05]  /*a250*/  @P5 IMAD.MOV.U32 R3, RZ, RZ, R9 ;  /* 0x000000ffff035224 */ /* 0x000fca00078e0009 */
[----:B------:R0:W-:Y:S01]  /*a260*/  @P5 STG.E.U16 desc[UR12][R2.64+0x22], R35 ;  /* 0x0000222302005986 */ /* 0x0001e2000c10150c */
        /* <DEDUP_REMOVED lines=150> */
[----:B------:R-:W-:-:S13]  /*abd0*/  ISETP.GT.AND P5, PT, R5, 0x40, P6 ;  /* 0x000000400500780c */ /* 0x000fda00037a4270 */
[----:B------:R-:W-:Y:S01]  /*abe0*/  @P5 STG.E.U16 desc[UR12][R12.64+0xd0], R76 ;  /* 0x0000d04c0c005986 */ /* 0x000fe2000c10150c */
[C---:B------:R-:W-:Y:S02]  /*abf0*/  ISETP.GT.AND P5, PT, R5.reuse, 0x40, P3 ;  /* 0x000000400500780c */ /* 0x040fe40001fa4270 */
[----:B------:R-:W-:-:S11]  /*ac00*/  ISETP.GT.AND P3, PT, R5, 0x48, P3 ;  /* 0x000000480500780c */ /* 0x000fd60001f64270 */
[----:B------:R-:W-:Y:S01]  /*ac10*/  @P5 STG.E.U16 desc[UR12][R12.64+0xd2], R77 ;  /* 0x0000d24d0c005986 */ /* 0x000fe2000c10150c */
[C---:B------:R-:W-:Y:S02]  /*ac20*/  ISETP.GT.AND P5, PT, R5.reuse, 0x48, P6 ;  /* 0x000000480500780c */ /* 0x040fe400037a4270 */
[C---:B------:R-:W-:Y:S02]  /*ac30*/  ISETP.GT.AND P6, PT, R5.reuse, 0x40, P0 ;  /* 0x000000400500780c */ /* 0x040fe400007c4270 */
[----:B------:R-:W-:-:S09]  /*ac40*/  ISETP.GT.AND P0, PT, R5, 0x48, P0 ;  /* 0x000000480500780c */ /* 0x000fd20000704270 */
[----:B0-----:R-:W-:Y:S02]  /*ac50*/  @P5 IMAD.MOV.U32 R2, RZ, RZ, R8 ;  /* 0x000000ffff025224 */ /* 0x001fe400078e0008 */
[----:B------:R-:W-:-:S05]  /*ac60*/  @P5 IMAD.MOV.U32 R3, RZ, RZ, R9 ;  /* 0x000000ffff035224 */ /* 0x000fca00078e0009 */
[----:B------:R0:W-:Y:S01]  /*ac70*/  @P5 STG.E.U16 desc[UR12][R2.64+0xd0], R78 ;  /* 0x0000d04e02005986 */ /* 0x0001e2000c10150c */
[C---:B------:R-:W-:Y:S02]  /*ac80*/  ISETP.GT.AND P5, PT, R5.reuse, 0x40, P4 ;  /* 0x000000400500780c */ /* 0x040fe400027a4270 */
[----:B------:R-:W-:Y:S01]  /*ac90*/  ISETP.GT.AND P4, PT, R5, 0x48, P4 ;  /* 0x000000480500780c */ /* 0x000fe20002784270 */
[----:B0-----:R-:W-:Y:S02]  /*aca0*/  @P3 IMAD.MOV.U32 R2, RZ, RZ, R8 ;  /* 0x000000ffff023224 */ /* 0x001fe400078e0008 */
[----:B------:R-:W-:-:S05]  /*acb0*/  @P3 IMAD.MOV.U32 R3, RZ, RZ, R9 ;  /* 0x000000ffff033224 */ /* 0x000fca00078e0009 */
[----:B------:R0:W-:Y:S01]  /*acc0*/  @P3 STG.E.U16 desc[UR12][R2.64+0xd2], R79 ;  /* 0x0000d24f02003986 */ /* 0x0001e2000c10150c */
[C---:B------:R-:W-:Y:S02]  /*acd0*/  ISETP.GT.AND P3, PT, R5.reuse, 0x40, P1 ;  /* 0x000000400500780c */ /* 0x040fe40000f64270 */
[C---:B------:R-:W-:Y:S01]  /*ace0*/  ISETP.GT.AND P1, PT, R5.reuse, 0x48, P1 ;  /* 0x000000480500780c */ /* 0x040fe20000f24270 */
[----:B------:R-:W-:Y:S01]  /*acf0*/  @P6 STG.E.U16 desc[UR12][R12.64+0xe0], R80 ;  /* 0x0000e0500c006986 */ /* 0x000fe2000c10150c */
[C---:B------:R-:W-:Y:S02]  /*ad00*/  ISETP.GT.AND P6, PT, R5.reuse, 0x40, P2 ;  /* 0x000000400500780c */ /* 0x040fe400017c4270 */
[----:B------:R-:W-:Y:S01]  /*ad10*/  ISETP.GT.AND P2, PT, R5, 0x48, P2 ;  /* 0x000000480500780c */ /* 0x000fe20001744270 */
[----:B------:R-:W-:Y:S01]  /*ad20*/  @P5 STG.E.U16 desc[UR12][R12.64+0xe2], R81 ;  /* 0x0000e2510c005986 */ /* 0x000fe2000c10150c */
[----:B0-----:R-:W-:Y:S02]  /*ad30*/  @P0 IMAD.MOV.U32 R2, RZ, RZ, R8 ;  /* 0x000000ffff020224 */ /* 0x001fe400078e0008 */
[----:B------:R-:W-:-:S05]  /*ad40*/  @P0 IMAD.MOV.U32 R3, RZ, RZ, R9 ;  /* 0x000000ffff030224 */ /* 0x000fca00078e0009 */
[----:B------:R0:W-:Y:S02]  /*ad50*/  @P0 STG.E.U16 desc[UR12][R2.64+0xe0], R82 ;  /* 0x0000e05202000986 */ /* 0x0001e4000c10150c */
[----:B0-----:R-:W-:Y:S02]  /*ad60*/  @P4 IMAD.MOV.U32 R2, RZ, RZ, R8 ;  /* 0x000000ffff024224 */ /* 0x001fe400078e0008 */
[----:B------:R-:W-:-:S05]  /*ad70*/  @P4 IMAD.MOV.U32 R3, RZ, RZ, R9 ;  /* 0x000000ffff034224 */ /* 0x000fca00078e0009 */
[----:B------:R0:W-:Y:S04]  /*ad80*/  @P4 STG.E.U16 desc[UR12][R2.64+0xe2], R83 ;  /* 0x0000e25302004986 */ /* 0x0001e8000c10150c */
[----:B------:R1:W-:Y:S04]  /*ad90*/  @P6 STG.E.U16 desc[UR12][R12.64+0xf0], R84 ;  /* 0x0000f0540c006986 */ /* 0x0003e8000c10150c */
[----:B------:R1:W-:Y:S01]  /*ada0*/  @P3 STG.E.U16 desc[UR12][R12.64+0xf2], R85 ;  /* 0x0000f2550c003986 */ /* 0x0003e2000c10150c */
[----:B0-----:R-:W-:Y:S02]  /*adb0*/  @P2 IMAD.MOV.U32 R2, RZ, RZ, R8 ;  /* 0x000000ffff022224 */ /* 0x001fe400078e0008 */
[----:B------:R-:W-:-:S05]  /*adc0*/  @P2 IMAD.MOV.U32 R3, RZ, RZ, R9 ;  /* 0x000000ffff032224 */ /* 0x000fca00078e0009 */
[----:B------:R1:W-:Y:S01]  /*add0*/  @P2 STG.E.U16 desc[UR12][R2.64+0xf0], R86 ;  /* 0x0000f05602002986 */ /* 0x0003e2000c10150c */
[----:B------:R-:W-:Y:S05]  /*ade0*/  @!P1 EXIT ;  /* 0x000000000000994d */ /* 0x000fea0003800000 */
[----:B------:R-:W-:-:S05]  /*adf0*/  F2FP.F16.F32.PACK_AB R0, RZ, R0 ;  /* 0x00000000ff00723e */ /* 0x000fca00000000ff */
[----:B------:R-:W-:Y:S01]  /*ae00*/  STG.E.U16 desc[UR12][R8.64+0xf2], R0 ;  /* 0x0000f20008007986 */ /* 0x000fe2000c10150c */
[----:B------:R-:W-:Y:S05]  /*ae10*/  EXIT ;  /* 0x000000000000794d */ /* 0x000fea0003800000 */
.L_x_10:
[----:B------:R-:W-:-:S13]  /*ae20*/  ISETP.NE.AND P0, PT, R7, RZ, PT ;  /* 0x000000ff0700720c */ /* 0x000fda0003f05270 */
[----:B------:R-:W-:Y:S05]  /*ae30*/  @P0 EXIT ;  /* 0x000000000000094d */ /* 0x000fea0003800000 */
[----:B------:R-:W-:Y:S01]  /*ae40*/  ELECT P0, URZ, PT ;  /* 0x00000000003f782f */ /* 0x000fe20003800000 */
[----:B------:R-:W-:-:S12]  /*ae50*/  BSSY B0, `(.L_x_273) ;  /* 0x0000076000007945 */ /* 0x000fd80003800000 */
[----:B------:R-:W-:Y:S05]  /*ae60*/  @!P0 BRA `(.L_x_274) ;  /* 0x0000000400d08947 */ /* 0x000fea0003800000 */
[----:B------:R-:W-:Y:S02]  /*ae70*/  ISETP.GE.AND P0, PT, R11, 0x1, PT ;  /* 0x000000010b00780c */ /* 0x000fe40003f06270 */
[----:B------:R-:W-:-:S04]  /*ae80*/  SHF.R.S32.HI R7, RZ, 0x1f, R12 ;  /* 0x0000001fff077819 */ /* 0x000fc8000001140c */
[----:B------:R-:W-:-:S07]  /*ae90*/  LEA.HI R7, R7, R12, RZ, 0x7 ;  /* 0x0000000c07077211 */ /* 0x000fce00078f38ff */
[----:B------:R-:W-:Y:S05]  /*aea0*/  @!P0 BRA `(.L_x_274) ;  /* 0x0000000400c08947 */ /* 0x000fea0003800000 */
[----:B-1---5:R-:W0:Y:S01]  /*aeb0*/  S2R R0, SR_CTAID.X ;  /* 0x0000000000007919 */ /* 0x022e220000002500 */
[----:B------:R-:W1:Y:S01]  /*aec0*/  LDC.64 R8, c[0x0][0x4d8] ;  /* 0x00013600ff087b82 */ /* 0x000e620000000a00 */
[----:B------:R-:W-:Y:S01]  /*aed0*/  LOP3.LUT R7, R7, 0xffffff80, RZ, 0xc0, !PT ;  /* 0xffffff8007077812 */ /* 0x000fe200078ec0ff */
[----:B------:R-:W-:Y:S01]  /*aee0*/  IMAD.SHL.U32 R10, R6, 0x80, RZ ;  /* 0x00000080060a7824 */ /* 0x000fe200078e00ff */
[C---:B------:R-:W-:Y:S01]  /*aef0*/  LOP3.LUT P0, RZ, R12.reuse, 0x1f, RZ, 0xc0, !PT ;  /* 0x0000001f0cff7812 */ /* 0x040fe2000780c0ff */
[----:B------:R-:W-:Y:S01]  /*af00*/  ULDC.64 UR4, c[0x0][0x4b0] ;  /* 0x00012c0000047ab9 */ /* 0x000fe20000000a00 */
[----:B------:R-:W-:Y:S01]  /*af10*/  VIADD R15, R5, 0x1 ;  /* 0x00000001050f7836 */ /* 0x000fe20000000000 */
[----:B------:R-:W-:Y:S01]  /*af20*/  LOP3.LUT R13, R3, 0x2, RZ, 0xfc, !PT ;  /* 0x00000002030d7812 */ /* 0x000fe200078efcff */
[----:B------:R-:W-:Y:S02]  /*af30*/  IMAD.IADD R7, R12, 0x1, -R7 ;  /* 0x000000010c077824 */ /* 0x000fe400078e0a07 */
[----:B------:R-:W-:-:S02]  /*af40*/  IMAD.MOV.U32 R14, RZ, RZ, RZ ;  /* 0x000000ffff0e7224 */ /* 0x000fc400078e00ff */
[----:B---3--:R-:W-:Y:S01]  /*af50*/  IMAD.MOV.U32 R2, RZ, RZ, RZ ;  /* 0x000000ffff027224 */ /* 0x008fe200078e00ff */
[C---:B------:R-:W-:Y:S01]  /*af60*/  ISETP.NE.AND P2, PT, R7.reuse, RZ, PT ;  /* 0x000000ff0700720c */ /* 0x040fe20003f45270 */
[----:B------:R-:W-:Y:S01]  /*af70*/  VIADD R16, R10, 0x40 ;  /* 0x000000400a107836 */ /* 0x000fe20000000000 */
[----:B------:R-:W-:Y:S01]  /*af80*/  ISETP.NE.OR P0, PT, R7, RZ, !P0 ;  /* 0x000000ff0700720c */ /* 0x000fe20004705670 */
[----:B-1----:R-:W-:Y:S02]  /*af90*/  IMAD R8, R23, UR4, R8 ;  /* 0x0000000417087c24 */ /* 0x002fe4000f8e0208 */
[----:B------:R-:W-:Y:S02]  /*afa0*/  IMAD R9, R4, UR5, R9 ;  /* 0x0000000504097c24 */ /* 0x000fe4000f8e0209 */
[----:B0-----:R-:W-:Y:S02]  /*afb0*/  IMAD.SHL.U32 R6, R0, 0x80, RZ ;  /* 0x0000008000067824 */ /* 0x001fe400078e00ff */
[----:B------:R-:W-:-:S02]  /*afc0*/  IMAD.MOV.U32 R0, RZ, RZ, 0x1 ;  /* 0x00000001ff007424 */ /* 0x000fc400078e00ff */
[----:B------:R-:W-:-:S07]  /*afd0*/  VIADD R12, R6, 0x40 ;  /* 0x00000040060c7836 */ /* 0x000fce0000000000 */
.L_x_278:
[----:B------:R-:W0:Y:S01]  /*afe0*/  S2R R7, SR_CgaCtaId ;  /* 0x0000000000077919 */ /* 0x000e220000008800 */
[----:B------:R-:W-:-:S04]  /*aff0*/  MOV R4, 0x400 ;  /* 0x0000040000047802 */ /* 0x000fc80000000f00 */
[----:B0-----:R-:W-:Y:S02]  /*b000*/  LEA R11, R7, R4, 0x18 ;  /* 0x00000004070b7211 */ /* 0x001fe400078ec0ff */
[----:B------:R-:W-:-:S03]  /*b010*/  SHF.L.U32 R4, R0, 0x1f, RZ ;  /* 0x0000001f00047819 */ /* 0x000fc600000006ff */
[----:B------:R-:W-:-:S07]  /*b020*/  IMAD R7, R2, 0x8, R11 ;  /* 0x0000000802077824 */ /* 0x000fce00078e020b */
.L_x_275:
[----:B0-----:R0:W1:Y:S02]  /*b030*/  SYNCS.PHASECHK.TRANS64.TRYWAIT P1, [R7+URZ+0x38070], R4 ;  /* 0x03807004070075a7 */ /* 0x001064000802017f */
[----:B-1----:R-:W-:Y:S05]  /*b040*/  @!P1 NANOSLEEP.SYNCS 0x989680 ;  /* 0x009896800000995d */ /* 0x002fea0003900000 */
[----:B------:R-:W1:Y:S02]  /*b050*/  @!P1 SYNCS.PHASECHK.TRANS64 P1, [R7+URZ+0x38070], R4 ;  /* 0x03807004070095a7 */ /* 0x000e64000802007f */
[----:B-1----:R-:W-:Y:S05]  /*b060*/  @!P1 BRA `(.L_x_275) ;  /* 0xfffffffc00f09947 */ /* 0x002fea000383ffff */
[----:B0-----:R-:W0:Y:S02]  /*b070*/  @!P2 LDC R4, c[0x0][0x500] ;  /* 0x00014000ff04ab82 */ /* 0x001e240000000800 */
[----:B0-----:R0:W-:Y:S02]  /*b080*/  @!P2 SYNCS.ARRIVE.TRANS64 RZ, [R7+URZ+0x38000], R4 ;  /* 0x0380000407ffa9a7 */ /* 0x0011e4000800003f */
[----:B0-----:R-:W-:-:S04]  /*b090*/  PRMT R4, R13, 0x9910, RZ ;  /* 0x000099100d047816 */ /* 0x001fc800000000ff */
[----:B------:R-:W-:-:S13]  /*b0a0*/  ISETP.NE.AND P1, PT, R4, 0x2, PT ;  /* 0x000000020400780c */ /* 0x000fda0003f25270 */
[----:B------:R-:W-:Y:S05]  /*b0b0*/  @P1 BRA `(.L_x_276) ;  /* 0x0000000000041947 */ /* 0x000fea0003800000 */
[----:B------:R-:W-:Y:S01]  /*b0c0*/  BPT.TRAP 0x1 ;  /* 0x000000040000795c */ /* 0x000fe20000300000 */
.L_x_276:
[----:B------:R-:W-:Y:S05]  /*b0d0*/  @P0 BRA `(.L_x_277) ;  /* 0x0000000000040947 */ /* 0x000fea0003800000 */
[----:B------:R-:W-:Y:S01]  /*b0e0*/  BPT.TRAP 0x1 ;  /* 0x000000040000795c */ /* 0x000fe20000300000 */
.L_x_277:
[----:B------:R-:W-:Y:S01]  /*b0f0*/  ULDC UR8, c[0x0][0x48c] ;  /* 0x0001230000087ab9 */ /* 0x000fe20000000800 */
[----:B------:R-:W-:Y:S01]  /*b100*/  R2UR UR14, R14 ;  /* 0x000000000e0e72ca */ /* 0x000fe200000e0000 */
[----:B------:R-:W-:Y:S01]  /*b110*/  UISETP.NE.AND UP0, UPT, UR8, 0x1, UPT ;  /* 0x000000010800788c */ /* 0x000fe2000bf05270 */
[----:B------:R-:W-:Y:S01]  /*b120*/  R2UR UR24, R2 ;  /* 0x00000000021872ca */ /* 0x000fe200000e0000 */
[----:B------:R-:W-:Y:S01]  /*b130*/  ULDC UR34, c[0x0][0x498] ;  /* 0x0001260000227ab9 */ /* 0x000fe20000000800 */
[----:B------:R-:W-:Y:S01]  /*b140*/  R2UR UR27, R14 ;  /* 0x000000000e1b72ca */ /* 0x000fe200000e0000 */
[----:B------:R-:W-:Y:S01]  /*b150*/  UIADD3 UR17, -UR8, URZ, URZ ;  /* 0x0000003f08117290 */ /* 0x000fe2000fffe13f */
[----:B------:R-:W-:Y:S01]  /*b160*/  PRMT R4, R8, 0x40, R9 ;  /* 0x0000004008047816 */ /* 0x000fe20000000009 */
[----:B------:R-:W-:Y:S01]  /*b170*/  VIADD R15, R15, 0xffffffff ;  /* 0xffffffff0f0f7836 */ /* 0x000fe20000000000 */
[----:B------:R-:W-:Y:S01]  /*b180*/  R2UR UR25, R7 ;  /* 0x00000000071972ca */ /* 0x000fe200000e0000 */
[----:B------:R-:W-:Y:S01]  /*b190*/  ULDC.64 UR30, c[0x0][0x4b8] ;  /* 0x00012e00001e7ab9 */ /* 0x000fe20000000a00 */
[----:B------:R-:W-:Y:S01]  /*b1a0*/  R2UR UR26, R6 ;  /* 0x00000000061a72ca */ /* 0x000fe200000e0000 */
[----:B------:R-:W-:Y:S01]  /*b1b0*/  ULDC.64 UR28, c[0x0][0x4d0] ;  /* 0x00013400001c7ab9 */ /* 0x000fe20000000a00 */
[----:B------:R-:W-:Y:S01]  /*b1c0*/  @UP0 ULDC.64 UR10, c[0x0][0x490] ;  /* 0x00012400000a0ab9 */ /* 0x000fe20000000a00 */
[----:B------:R-:W-:Y:S01]  /*b1d0*/  @UP0 ULDC.64 UR12, c[0x0][0x490] ;  /* 0x00012400000c0ab9 */ /* 0x000fe20000000a00 */
[----:B------:R-:W-:Y:S01]  /*b1e0*/  UIMAD.WIDE.U32 UR4, UR14, UR10, URZ ;  /* 0x0000000a0e0472a5 */ /* 0x000fe2000f8e003f */
[----:B------:R-:W-:Y:S01]  /*b1f0*/  R2UR UR10, R11 ;  /* 0x000000000b0a72ca */ /* 0x000fe200000e0000 */
[----:B------:R-:W-:Y:S01]  /*b200*/  UIMAD.WIDE.U32 UR6, UR14, UR12, URZ ;  /* 0x0000000c0e0672a5 */ /* 0x000fe2000f8e003f */
[----:B------:R-:W-:Y:S01]  /*b210*/  ISETP.GT.AND P3, PT, R15, 0x1, PT ;  /* 0x000000010f00780c */ /* 0x000fe20003f64270 */
[----:B------:R-:W-:Y:S01]  /*b220*/  UMOV UR9, UR14 ;  /* 0x0000000e00097c82 */ /* 0x000fe20008000000 */
[----:B------:R-:W-:Y:S01]  /*b230*/  UMOV UR12, UR14 ;  /* 0x0000000e000c7c82 */ /* 0x000fe20008000000 */
[----:B------:R-:W-:Y:S01]  /*b240*/  @UP0 USHF.R.U32.HI UR9, URZ, UR11, UR5 ;  /* 0x0000000b3f090299 */ /* 0x000fe20008011605 */
[----:B------:R-:W-:Y:S01]  /*b250*/  VIADD R2, R2, 0x1 ;  /* 0x0000000102027836 */ /* 0x000fe20000000000 */
[----:B------:R-:W-:Y:S01]  /*b260*/  @UP0 USHF.R.U32.HI UR12, URZ, UR13, UR7 ;  /* 0x0000000d3f0c0299 */ /* 0x000fe20008011607 */
[----:B------:R-:W-:Y:S01]  /*b270*/  VIADD R14, R14, 0x20 ;  /* 0x000000200e0e7836 */ /* 0x000fe20000000000 */
[----:B------:R-:W-:Y:S01]  /*b280*/  UISETP.NE.AND UP0, UPT, UR34, 0x1, UPT ;  /* 0x000000012200788c */ /* 0x000fe2000bf05270 */
[----:B------:R-:W-:-:S02]  /*b290*/  ULDC.64 UR4, c[0x0][0x198] ;  /* 0x0000660000047ab9 */ /* 0x000fc40000000a00 */
[----:B------:R-:W-:Y:S01]  /*b2a0*/  UMOV UR21, UR9 ;  /* 0x0000000900157c82 */ /* 0x000fe20008000000 */
[----:B------:R-:W-:Y:S01]  /*b2b0*/  ULEA UR24, UR24, UR10, 0xd ;  /* 0x0000000a18187291 */ /* 0x000fe2000f8e683f */
[----:B------:R-:W-:Y:S01]  /*b2c0*/  ISETP.NE.AND P1, PT, R2, 0xe, PT ;  /* 0x0000000e0200780c */ /* 0x000fe20003f25270 */
[----:B------:R-:W-:Y:S01]  /*b2d0*/  UMOV UR13, UR12 ;  /* 0x0000000c000d7c82 */ /* 0x000fe20008000000 */
[----:B------:R-:W-:Y:S02]  /*b2e0*/  UIADD3 UR14, UP1, UR4, 0xf0, URZ ;  /* 0x000000f0040e7890 */ /* 0x000fe4000ff3e03f */
[----:B------:R-:W-:Y:S01]  /*b2f0*/  UIMAD UR19, UR9, UR17, UR27 ;  /* 0x00000011091372a4 */ /* 0x000fe2000f8e021b */
[----:B------:R-:W-:Y:S01]  /*b300*/  SEL R7, RZ, 0x1, P1 ;  /* 0x00000001ff077807 */ /* 0x000fe20000800000 */
[----:B------:R-:W-:Y:S01]  /*b310*/  @UP0 ULDC UR32, c[0x0][0x49c] ;  /* 0x0001270000200ab9 */ /* 0x000fe20000000800 */
[----:B------:R-:W-:Y:S01]  /*b320*/  @UP0 ULDC UR10, c[0x0][0x49c] ;  /* 0x00012700000a0ab9 */ /* 0x000fe20000000800 */
[----:B------:R-:W-:Y:S01]  /*b330*/  UIMAD.WIDE.U32 UR32, UR12, UR32, URZ ;  /* 0x000000200c2072a5 */ /* 0x000fe2000f8e003f */
[----:B------:R-:W-:Y:S01]  /*b340*/  LOP3.LUT R0, R0, R7, RZ, 0x3c, !PT ;  /* 0x0000000700007212 */ /* 0x000fe200078e3cff */
[----:B------:R-:W-:Y:S01]  /*b350*/  UIMAD.WIDE.U32 UR10, UR9, UR10, URZ ;  /* 0x0000000a090a72a5 */ /* 0x000fe2000f8e003f */
[----:B------:R-:W-:Y:S01]  /*b360*/  SEL R2, R2, RZ, P1 ;  /* 0x000000ff02027207 */ /* 0x000fe20000800000 */
[----:B------:R-:W-:Y:S01]  /*b370*/  @UP0 ULDC UR6, c[0x0][0x4a0] ;  /* 0x0001280000060ab9 */ /* 0x000fe20000000800 */
[----:B------:R-:W-:Y:S01]  /*b380*/  @UP0 ULDC UR18, c[0x0][0x4a0] ;  /* 0x0001280000120ab9 */ /* 0x000fe20000000800 */
[----:B------:R-:W-:Y:S01]  /*b390*/  @UP0 USHF.R.U32.HI UR21, URZ, UR6, UR11 ;  /* 0x000000063f150299 */ /* 0x000fe2000801160b */
[----:B------:R-:W-:Y:S01]  /*b3a0*/  R2UR UR32, R4 ;  /* 0x00000000042072ca */ /* 0x000fe200000e0000 */
[----:B------:R-:W-:Y:S01]  /*b3b0*/  @UP0 USHF.R.U32.HI UR13, URZ, UR18, UR33 ;  /* 0x000000123f0d0299 */ /* 0x000fe20008011621 */
[----:B------:R-:W-:Y:S01]  /*b3c0*/  R2UR UR6, R12 ;  /* 0x000000000c0672ca */ /* 0x000fe200000e0000 */
[----:B------:R-:W-:Y:S01]  /*b3d0*/  UIADD3 UR20, -UR21, URZ, URZ ;  /* 0x0000003f15147290 */ /* 0x000fe2000fffe13f */
[----:B------:R-:W-:Y:S01]  /*b3e0*/  R2UR UR18, R10 ;  /* 0x000000000a1272ca */ /* 0x000fe200000e0000 */
[----:B------:R-:W-:Y:S01]  /*b3f0*/  UIADD3 UR11, -UR13, URZ, URZ ;  /* 0x0000003f0d0b7290 */ /* 0x000fe2000fffe13f */
[----:B------:R-:W-:Y:S01]  /*b400*/  R2UR UR10, R16 ;  /* 0x00000000100a72ca */ /* 0x000fe200000e0000 */
[----:B------:R-:W-:-:S02]  /*b410*/  UIADD3 UR36, UP2, UR4, 0x1f0, URZ ;  /* 0x000001f004247890 */ /* 0x000fc4000ff5e03f */
[----:B------:R-:W-:Y:S02]  /*b420*/  UIMAD UR17, UR12, UR17, UR27 ;  /* 0x000000110c1172a4 */ /* 0x000fe4000f8e021b */
[----:B------:R-:W-:Y:S02]  /*b430*/  UIMAD UR20, UR34, UR20, UR9 ;  /* 0x00000014221472a4 */ /* 0x000fe4000f8e0209 */
[----:B------:R-:W-:Y:S02]  /*b440*/  UIMAD UR12, UR34, UR11, UR12 ;  /* 0x0000000b220c72a4 */ /* 0x000fe4000f8e020c */
[----:B------:R-:W-:Y:S02]  /*b450*/  UIADD3 UR25, UR25, 0x38000, URZ ;  /* 0x0003800019197890 */ /* 0x000fe4000fffe03f */
[----:B------:R-:W-:Y:S02]  /*b460*/  UIADD3.X UR15, URZ, UR5, URZ, UP1, !UPT ;  /* 0x000000053f0f7290 */ /* 0x000fe40008ffe43f */
[----:B------:R-:W-:-:S02]  /*b470*/  UIADD3 UR4, UR24, 0x1000, URZ ;  /* 0x0000100018047890 */ /* 0x000fc4000fffe03f */
[----:B------:R-:W-:Y:S02]  /*b480*/  UIADD3.X UR37, URZ, UR5, URZ, UP2, !UPT ;  /* 0x000000053f257290 */ /* 0x000fe400097fe43f */
[----:B------:R-:W-:Y:S02]  /*b490*/  UIADD3 UR16, UR24, 0x1c000, URZ ;  /* 0x0001c00018107890 */ /* 0x000fe4000fffe03f */
[----:B------:R-:W-:Y:S02]  /*b4a0*/  UIMAD UR19, UR19, UR30, UR28 ;  /* 0x0000001e131372a4 */ /* 0x000fe4000f8e021c */
[----:B------:R-:W-:Y:S02]  /*b4b0*/  UIMAD UR20, UR20, UR31, UR29 ;  /* 0x0000001f141472a4 */ /* 0x000fe4000f8e021d */
[----:B------:R-:W-:Y:S02]  /*b4c0*/  UPRMT UR32, UR32, 0x5410, URZ ;  /* 0x0000541020207896 */ /* 0x000fe4000800003f */
[----:B------:R-:W-:-:S02]  /*b4d0*/  UIADD3 UR8, UR24, 0x1d000, URZ ;  /* 0x0001d00018087890 */ /* 0x000fc4000fffe03f */
[----:B------:R-:W-:Y:S02]  /*b4e0*/  UIMAD UR11, UR17, UR30, UR28 ;  /* 0x0000001e110b72a4 */ /* 0x000fe4000f8e021c */
[----:B------:R-:W-:Y:S01]  /*b4f0*/  UIMAD UR12, UR12, UR31, UR29 ;  /* 0x0000001f0c0c72a4 */ /* 0x000fe2000f8e021d */
[----:B------:R-:W-:Y:S01]  /*b500*/  UMOV UR22, 0x0 ;  /* 0x0000000000167882 */ /* 0x000fe20000000000 */
[----:B------:R-:W-:Y:S01]  /*b510*/  UMOV UR23, 0x10000000 ;  /* 0x1000000000177882 */ /* 0x000fe20000000000 */
[----:B------:R-:W-:Y:S01]  /*b520*/  UMOV UR7, UR27 ;  /* 0x0000001b00077c82 */ /* 0x000fe20008000000 */
[----:B------:R-:W-:Y:S01]  /*b530*/  UMOV UR5, UR25 ;  /* 0x0000001900057c82 */ /* 0x000fe20008000000 */
[----:B------:R0:W-:Y:S01]  /*b540*/  UTMALDG.2D [UR24], [UR14], desc[UR22] ;  /* 0x000016180e0075b4 */ /* 0x0001e20008009000 */
[----:B------:R-:W-:Y:S01]  /*b550*/  UMOV UR17, UR25 ;  /* 0x0000001900117c82 */ /* 0x000fe20008000000 */
[----:B------:R-:W-:Y:S01]  /*b560*/  UMOV UR9, UR25 ;  /* 0x0000001900097c82 */ /* 0x000fe20008000000 */
[----:B------:R0:W-:Y:S01]  /*b570*/  UTMALDG.2D [UR4], [UR14], desc[UR22] ;  /* 0x000016040e0075b4 */ /* 0x0001e20008009000 */
[----:B------:R0:W-:Y:S01]  /*b580*/  UTMALDG.4D.IM2COL [UR16], [UR36], UR32 ;  /* 0x00000010240073b4 */ /* 0x0001e20008058020 */
[----:B------:R0:W-:Y:S02]  /*b590*/  UTMALDG.4D.IM2COL [UR8], [UR36], UR32 ;  /* 0x00000008240073b4 */ /* 0x0001e40008058020 */
[----:B0-----:R-:W-:Y:S05]  /*b5a0*/  @P3 BRA `(.L_x_278) ;  /* 0xfffffff8008c3947 */ /* 0x001fea000383ffff */
.L_x_274:
[----:B------:R-:W-:Y:S05]  /*b5b0*/  BSYNC B0 ;  /* 0x0000000000007941 */ /* 0x000fea0003800000 */
.L_x_273:
[----:B------:R-:W-:Y:S01]  /*b5c0*/  ISETP.GE.U32.AND P0, PT, R5, 0xe, PT ;  /* 0x0000000e0500780c */ /* 0x000fe20003f06070 */
[----:B-1---5:R-:W-:-:S12]  /*b5d0*/  IMAD.MOV.U32 R0, RZ, RZ, 0x1 ;  /* 0x00000001ff007424 */ /* 0x022fd800078e00ff */
[----:B------:R-:W-:Y:S05]  /*b5e0*/  @!P0 BRA `(.L_x_279) ;  /* 0x00000000001c8947 */ /* 0x000fea0003800000 */
[----:B------:R-:W-:-:S05]  /*b5f0*/  SHF.R.U32.HI R6, RZ, 0x1, R5 ;  /* 0x00000001ff067819 */ /* 0x000fca0000011605 */
[----:B------:R-:W-:-:S05]  /*b600*/  IMAD.WIDE.U32 R6, R6, -0x6db6db6d, RZ ;  /* 0x9249249306067825 */ /* 0x000fca00078e00ff */
[----:B------:R-:W-:-:S04]  /*b610*/  SHF.R.U32.HI R0, RZ, 0x2, R7 ;  /* 0x00000002ff007819 */ /* 0x000fc80000011607 */
[----:B------:R-:W-:-:S04]  /*b620*/  LOP3.LUT R0, R0, 0x1, RZ, 0xc0, !PT ;  /* 0x0000000100007812 */ /* 0x000fc800078ec0ff */
[----:B------:R-:W-:-:S04]  /*b630*/  ISETP.NE.U32.AND P0, PT, R0, 0x1, PT ;  /* 0x000000010000780c */ /* 0x000fc80003f05070 */
[----:B------:R-:W-:-:S04]  /*b640*/  ISETP.NE.U32.AND.EX P0, PT, RZ, RZ, PT, P0 ;  /* 0x000000ffff00720c */ /* 0x000fc80003f05100 */
[----:B------:R-:W-:-:S09]  /*b650*/  SEL R0, RZ, 0x1, !P0 ;  /* 0x00000001ff007807 */ /* 0x000fd20004000000 */
.L_x_279:
[----:B------:R-:W-:Y:S05]  /*b660*/  WARPSYNC.ALL ;  /* 0x0000000000007948 */ /* 0x000fea0003800000 */
[----:B------:R-:W-:-:S13]  /*b670*/  ELECT P0, URZ, PT ;  /* 0x00000000003f782f */ /* 0x000fda0003800000 */
[----:B------:R-:W-:Y:S05]  /*b680*/  @!P0 EXIT ;  /* 0x000000000000894d */ /* 0x000fea0003800000 */
[----:B------:R-:W-:-:S04]  /*b690*/  LOP3.LUT R3, R3, 0x2, RZ, 0xfc, !PT ;  /* 0x0000000203037812 */ /* 0x000fc800078efcff */
[----:B------:R-:W-:-:S13]  /*b6a0*/  ISETP.NE.AND P0, PT, R3, 0x3, PT ;  /* 0x000000030300780c */ /* 0x000fda0003f05270 */
[----:B------:R-:W-:Y:S05]  /*b6b0*/  @!P0 BRA `(.L_x_280) ;  /* 0x0000000000048947 */ /* 0x000fea0003800000 */
[----:B------:R-:W-:Y:S01]  /*b6c0*/  BPT.TRAP 0x1 ;  /* 0x000000040000795c */ /* 0x000fe20000300000 */
.L_x_280:
[----:B------:R-:W0:Y:S01]  /*b6d0*/  S2R R7, SR_CgaCtaId ;  /* 0x0000000000077919 */ /* 0x000e220000008800 */
[----:B---3--:R-:W-:Y:S02]  /*b6e0*/  SHF.R.U32.HI R2, RZ, 0x1, R5 ;  /* 0x00000001ff027819 */ /* 0x008fe40000011605 */
[----:B------:R-:W-:-:S03]  /*b6f0*/  MOV R4, 0x400 ;  /* 0x0000040000047802 */ /* 0x000fc60000000f00 */
[----:B------:R-:W-:-:S05]  /*b700*/  IMAD.WIDE.U32 R2, R2, -0x6db6db6d, RZ ;  /* 0x9249249302027825 */ /* 0x000fca00078e00ff */
[----:B------:R-:W-:-:S05]  /*b710*/  SHF.R.U32.HI R2, RZ, 0x2, R3 ;  /* 0x00000002ff027819 */ /* 0x000fca0000011603 */
[----:B------:R-:W-:Y:S01]  /*b720*/  IMAD R5, R2, -0xe, R5 ;  /* 0xfffffff202057824 */ /* 0x000fe200078e0205 */
[----:B0-----:R-:W-:-:S05]  /*b730*/  LEA R4, R7, R4, 0x18 ;  /* 0x0000000407047211 */ /* 0x001fca00078ec0ff */
[----:B------:R-:W-:Y:S01]  /*b740*/  VIADD R2, R4, 0x38070 ;  /* 0x0003807004027836 */ /* 0x000fe20000000000 */
[----:B------:R-:W-:-:S03]  /*b750*/  SHF.L.U32 R4, R0, 0x1f, RZ ;  /* 0x0000001f00047819 */ /* 0x000fc600000006ff */
[----:B------:R-:W-:-:S07]  /*b760*/  IMAD R3, R5, 0x8, R2 ;  /* 0x0000000805037824 */ /* 0x000fce00078e0202 */
.L_x_281:
[----:B0-----:R0:W1:Y:S02]  /*b770*/  SYNCS.PHASECHK.TRANS64.TRYWAIT P0, [R3+URZ], R4 ;  /* 0x00000004030075a7 */ /* 0x001064000800017f */
[----:B-1----:R-:W-:Y:S05]  /*b780*/  @!P0 NANOSLEEP.SYNCS 0x989680 ;  /* 0x009896800000895d */ /* 0x002fea0003900000 */
[----:B------:R-:W1:Y:S02]  /*b790*/  @!P0 SYNCS.PHASECHK.TRANS64 P0, [R3+URZ], R4 ;  /* 0x00000004030085a7 */ /* 0x000e64000800007f */
[----:B-1----:R-:W-:Y:S05]  /*b7a0*/  @!P0 BRA `(.L_x_281) ;  /* 0xfffffffc00f08947 */ /* 0x002fea000383ffff */
[----:B------:R-:W-:-:S05]  /*b7b0*/  VIADD R5, R5, 0x1 ;  /* 0x0000000105057836 */ /* 0x000fca0000000000 */
[----:B------:R-:W-:-:S04]  /*b7c0*/  ISETP.NE.AND P0, PT, R5, 0xe, PT ;  /* 0x0000000e0500780c */ /* 0x000fc80003f05270 */
[----:B0-----:R-:W-:Y:S02]  /*b7d0*/  SEL R3, RZ, 0x1, P0 ;  /* 0x00000001ff037807 */ /* 0x001fe40000000000 */
[----:B------:R-:W-:Y:S02]  /*b7e0*/  SEL R5, R5, RZ, P0 ;  /* 0x000000ff05057207 */ /* 0x000fe40000000000 */
[----:B------:R-:W-:-:S03]  /*b7f0*/  LOP3.LUT R7, R0, R3, RZ, 0x3c, !PT ;  /* 0x0000000300077212 */ /* 0x000fc600078e3cff */
[----:B------:R-:W-:Y:S01]  /*b800*/  IMAD R0, R5, 0x8, R2 ;  /* 0x0000000805007824 */ /* 0x000fe200078e0202 */
[----:B------:R-:W-:-:S07]  /*b810*/  SHF.L.U32 R3, R7, 0x1f, RZ ;  /* 0x0000001f07037819 */ /* 0x000fce00000006ff */
.L_x_282:
        /* <DEDUP_REMOVED lines=11> */
.L_x_283:
        /* <DEDUP_REMOVED lines=11> */
.L_x_284:
        /* <DEDUP_REMOVED lines=11> */
.L_x_285:
        /* <DEDUP_REMOVED lines=11> */
.L_x_286:
        /* <DEDUP_REMOVED lines=11> */
.L_x_287:
        /* <DEDUP_REMOVED lines=11> */
.L_x_288:
        /* <DEDUP_REMOVED lines=11> */
.L_x_289:
        /* <DEDUP_REMOVED lines=11> */
.L_x_290:
        /* <DEDUP_REMOVED lines=11> */
.L_x_291:
        /* <DEDUP_REMOVED lines=11> */
.L_x_292:
        /* <DEDUP_REMOVED lines=11> */
.L_x_293:
        /* <DEDUP_REMOVED lines=11> */
.L_x_294:
[----:B0-----:R0:W1:Y:S02]  /*c060*/  SYNCS.PHASECHK.TRANS64.TRYWAIT P0, [R5+URZ], R0 ;  /* 0x00000000050075a7 */ /* 0x001064000800017f */
[----:B-1----:R-:W-:Y:S05]  /*c070*/  @!P0 NANOSLEEP.SYNCS 0x989680 ;  /* 0x009896800000895d */ /* 0x002fea0003900000 */
[----:B------:R-:W1:Y:S02]  /*c080*/  @!P0 SYNCS.PHASECHK.TRANS64 P0, [R5+URZ], R0 ;  /* 0x00000000050085a7 */ /* 0x000e64000800007f */
[----:B-1----:R-:W-:Y:S05]  /*c090*/  @P0 EXIT ;  /* 0x000000000000094d */ /* 0x002fea0003800000 */
[----:B------:R-:W-:Y:S05]  /*c0a0*/  BRA `(.L_x_294) ;  /* 0xfffffffc00ec7947 */ /* 0x000fea000383ffff */
.L_x_295:
[----:B------:R-:W-:-:S00]  /*c0b0*/  BRA `(.L_x_295) ;  /* 0xfffffffc00fc7947 */ /* 0x000fc0000383ffff */
[----:B------:R-:W-:-:S00]  /*c0c0*/  NOP ;  /* 0x0000000000007918 */ /* 0x000fc00000000000 */
        /* <DEDUP_REMOVED lines=11> */
.L_x_296:


//--------------------- .nv.shared._ZN7cutlass13device_kernelINS_4conv6kernel13ConvUniversalINS1_16ConvProblemShapeILNS1_8OperatorE2ELi2EEENS1_10collective14CollectiveConvINS1_46MainloopSm90TmaGmmaWarpSpecializedImplicitGemmILS5_2ELi14ELi2EN4cute5tupleIJNSA_1CILi1EEESD_SD_EEENS1_36KernelImplicitTmaWarpSpecializedSm90ELi1EEENSB_IJNSC_ILi128EEENSB_IJSH_EEENSB_IJNSC_ILi32EEEEEEEEENS_6half_tESM_NSA_8TiledMMAINSA_8MMA_AtomIJNSA_4SM904GMMA26MMA_64x128x16_F32F16F16_SSILNSQ_5MajorE1ELSS_1ELNSQ_7ScaleInE1ELST_1EEEEEENSA_6LayoutISE_NSB_IJNSC_ILi0EEESX_SX_EEEEENSB_IJNSA_10UnderscoreES10_S10_EEEEENS7_6detail26Sm90ImplicitGemmTileTraitsINSA_13SM90_TMA_LOADENSA_14ComposedLayoutINSA_7SwizzleILi3ELi4ELi3EEENSA_18smem_ptr_flag_bitsILi16EEENSW_INSB_IJNSB_IJNSC_ILi64EEENSC_ILi2EEEEEENSB_IJNSC_ILi8EEENSC_ILi4EEEEEENSB_IJSD_NSC_ILi14EEEEEEEEENSB_IJNSB_IJSD_NSC_ILi2048EEEEEENSB_IJS1B_NSC_ILi512EEEEEENSB_IJSX_NSC_ILi4096EEEEEEEEEEEEEvEENS14_INSA_20SM90_TMA_LOAD_IM2COLES1S_vEEEENS_8epilogue10collective6detail29Sm90TmaWarpSpecializedAdapterINS1Y_15DefaultEpilogueISM_NSB_IJlNSB_IJSD_llEEESX_EEES23_NS1X_6thread17LinearCombinationISM_Li1EffLNS24_9ScaleType4KindE0ELNS_15FloatRoundStyleE2ESM_EENS_4gemm15EpilogueDefaultEEEEEvvEEEEvNT_6ParamsE --------------------------
	.section	.nv.shared._ZN7cutlass13device_kernelINS_4conv6kernel13ConvUniversalINS1_16ConvProblemShapeILNS1_8OperatorE2ELi2EEENS1_10collective14CollectiveConvINS1_46MainloopSm90TmaGmmaWarpSpecializedImplicitGemmILS5_2ELi14ELi2EN4cute5tupleIJNSA_1CILi1EEESD_SD_EEENS1_36KernelImplicitTmaWarpSpecializedSm90ELi1EEENSB_IJNSC_ILi128EEENSB_IJSH_EEENSB_IJNSC_ILi32EEEEEEEEENS_6half_tESM_NSA_8TiledMMAINSA_8MMA_AtomIJNSA_4SM904GMMA26MMA_64x128x16_F32F16F16_SSILNSQ_5MajorE1ELSS_1ELNSQ_7ScaleInE1ELST_1EEEEEENSA_6LayoutISE_NSB_IJNSC_ILi0EEESX_SX_EEEEENSB_IJNSA_10UnderscoreES10_S10_EEEEENS7_6detail26Sm90ImplicitGemmTileTraitsINSA_13SM90_TMA_LOADENSA_14ComposedLayoutINSA_7SwizzleILi3ELi4ELi3EEENSA_18smem_ptr_flag_bitsILi16EEENSW_INSB_IJNSB_IJNSC_ILi64EEENSC_ILi2EEEEEENSB_IJNSC_ILi8EEENSC_ILi4EEEEEENSB_IJSD_NSC_ILi14EEEEEEEEENSB_IJNSB_IJSD_NSC_ILi2048EEEEEENSB_IJS1B_NSC_ILi512EEEEEENSB_IJSX_NSC_ILi4096EEEEEEEEEEEEEvEENS14_INSA_20SM90_TMA_LOAD_IM2COLES1S_vEEEENS_8epilogue10collective6detail29Sm90TmaWarpSpecializedAdapterINS1Y_15DefaultEpilogueISM_NSB_IJlNSB_IJSD_llEEESX_EEES23_NS1X_6thread17LinearCombinationISM_Li1EffLNS24_9ScaleType4KindE0ELNS_15FloatRoundStyleE2ESM_EENS_4gemm15EpilogueDefaultEEEEEvvEEEEvNT_6ParamsE,"aw",@nobits
	.sectionflags	@""
	.align	16
	.zero		1024


//--------------------- .nv.shared.reserved.0     --------------------------
	.section	.nv.shared.reserved.0,"aw",@nobits
	.weak		__nv_reservedSMEM_offset_0_alias
	.size		__nv_reservedSMEM_offset_0_alias, 0, 0
	.other		__nv_reservedSMEM_offset_0_alias,@"STO_CUDA_RESERVED_SHARED STV_DEFAULT"
__nv_reservedSMEM_offset_0_alias:
	.zero		0


//--------------------- .nv.global                --------------------------
	.section	.nv.global,"aw",@nobits
.nv.global:
	.type		_ZN39_INTERNAL_ffa6b548_4_k_cu_b263fb6c_34464cute1_E,@object
	.size		_ZN39_INTERNAL_ffa6b548_4_k_cu_b263fb6c_34464cute1_E,(_ZN39_INTERNAL_ffa6b548_4_k_cu_b263fb6c_34464cuda3std3__45__cpo6cbeginE - _ZN39_INTERNAL_ffa6b548_4_k_cu_b263fb6c_34464cute1_E)
_ZN39_INTERNAL_ffa6b548_4_k_cu_b263fb6c_34464cute1_E:
	.zero		1
	.type		_ZN39_INTERNAL_ffa6b548_4_k_cu_b263fb6c_34464cuda3std3__45__cpo6cbeginE,@object
	.size		_ZN39_INTERNAL_ffa6b548_4_k_cu_b263fb6c_34464cuda3std3__45__cpo6cbeginE,(_ZN39_INTERNAL_ffa6b548_4_k_cu_b263fb6c_34464cuda3std3__48in_placeE - _ZN39_INTERNAL_ffa6b548_4_k_cu_b263fb6c_34464cuda3std3__45__cpo6cbeginE)
_ZN39_INTERNAL_ffa6b548_4_k_cu_b263fb6c_34464cuda3std3__45__cpo6cbeginE:
	.zero		1
	.type		_ZN39_INTERNAL_ffa6b548_4_k_cu_b263fb6c_34464cuda3std3__48in_placeE,@object
	.size		_ZN39_INTERNAL_ffa6b548_4_k_cu_b263fb6c_34464cuda3std3__48in_placeE,(_ZN39_INTERNAL_ffa6b548_4_k_cu_b263fb6c_34464cuda3std6ranges3__45__cpo9iter_moveE - _ZN39_INTERNAL_ffa6b548_4_k_cu_b263fb6c_34464cuda3std3__48in_placeE)
_ZN39_INTERNAL_ffa6b548_4_k_cu_b263fb6c_34464cuda3std3__48in_placeE:
	.zero		1
	.type		_ZN39_INTERNAL_ffa6b548_4_k_cu_b263fb6c_34464cuda3std6ranges3__45__cpo9iter_moveE,@object
	.size		_ZN39_INTERNAL_ffa6b548_4_k_cu_b263fb6c_34464cuda3std6ranges3__45__cpo9iter_moveE,(_ZN39_INTERNAL_ffa6b548_4_k_cu_b263fb6c_34464cuda3std3__45__cpo5beginE - _ZN39_INTERNAL_ffa6b548_4_k_cu_b263fb6c_34464cuda3std6ranges3__45__cpo9iter_moveE)
_ZN39_INTERNAL_ffa6b548_4_k_cu_b263fb6c_34464cuda3std6ranges3__45__cpo9iter_moveE:
	.zero		1
	.type		_ZN39_INTERNAL_ffa6b548_4_k_cu_b263fb6c_34464cuda3std3__45__cpo5beginE,@object
	.size		_ZN39_INTERNAL_ffa6b548_4_k_cu_b263fb6c_34464cuda3std3__45__cpo5beginE,(_ZN39_INTERNAL_ffa6b548_4_k_cu_b263fb6c_34464cuda3std3__441_GLOBAL__N__ffa6b548_4_k_cu_b263fb6c_34466ignoreE - _ZN39_INTERNAL_ffa6b548_4_k_cu_b263fb6c_34464cuda3std3__45__cpo5beginE)
_ZN39_INTERNAL_ffa6b548_4_k_cu_b263fb6c_34464cuda3std3__45__cpo5beginE:
	.zero		1
	.type		_ZN39_INTERNAL_ffa6b548_4_k_cu_b263fb6c_34464cuda3std3__441_GLOBAL__N__ffa6b548_4_k_cu_b263fb6c_34466ignoreE,@object
	.size		_ZN39_INTERNAL_ffa6b548_4_k_cu_b263fb6c_34464cuda3std3__441_GLOBAL__N__ffa6b548_4_k_cu_b263fb6c_34466ignoreE,(_ZN39_INTERNAL_ffa6b548_4_k_cu_b263fb6c_34464cute7productE - _ZN39_INTERNAL_ffa6b548_4_k_cu_b263fb6c_34464cuda3std3__441_GLOBAL__N__ffa6b548_4_k_cu_b263fb6c_34466ignoreE)
_ZN39_INTERNAL_ffa6b548_4_k_cu_b263fb6c_34464cuda3std3__441_GLOBAL__N__ffa6b548_4_k_cu_b263fb6c_34466ignoreE:
	.zero		1
	.type		_ZN39_INTERNAL_ffa6b548_4_k_cu_b263fb6c_34464cute7productE,@object
	.size		_ZN39_INTERNAL_ffa6b548_4_k_cu_b263fb6c_34464cute7productE,(_ZN39_INTERNAL_ffa6b548_4_k_cu_b263fb6c_34464cuda3std3__45__cpo3endE - _ZN39_INTERNAL_ffa6b548_4_k_cu_b263fb6c_34464cute7productE)
_ZN39_INTERNAL_ffa6b548_4_k_cu_b263fb6c_34464cute7productE:
	.zero		1
	.type		_ZN39_INTERNAL_ffa6b548_4_k_cu_b263fb6c_34464cuda3std3__45__cpo3endE,@object
	.size		_ZN39_INTERNAL_ffa6b548_4_k_cu_b263fb6c_34464cuda3std3__45__cpo3endE,(_ZN39_INTERNAL_ffa6b548_4_k_cu_b263fb6c_34464cuda3std3__419piecewise_constructE - _ZN39_INTERNAL_ffa6b548_4_k_cu_b263fb6c_34464cuda3std3__45__cpo3endE)
_ZN39_INTERNAL_ffa6b548_4_k_cu_b263fb6c_34464cuda3std3__45__cpo3endE:
	.zero		1
	.type		_ZN39_INTERNAL_ffa6b548_4_k_cu_b263fb6c_34464cuda3std3__419piecewise_constructE,@object
	.size		_ZN39_INTERNAL_ffa6b548_4_k_cu_b263fb6c_34464cuda3std3__419piecewise_constructE,(_ZN39_INTERNAL_ffa6b548_4_k_cu_b263fb6c_34464cuda3std3__45__cpo4cendE - _ZN39_INTERNAL_ffa6b548_4_k_cu_b263fb6c_34464cuda3std3__419piecewise_constructE)
_ZN39_INTERNAL_ffa6b548_4_k_cu_b263fb6c_34464cuda3std3__419piecewise_constructE:
	.zero		1
	.type		_ZN39_INTERNAL_ffa6b548_4_k_cu_b263fb6c_34464cuda3std3__45__cpo4cendE,@object
	.size		_ZN39_INTERNAL_ffa6b548_4_k_cu_b263fb6c_34464cuda3std3__45__cpo4cendE,(_ZN39_INTERNAL_ffa6b548_4_k_cu_b263fb6c_34464cuda3std6ranges3__45__cpo4swapE - _ZN39_INTERNAL_ffa6b548_4_k_cu_b263fb6c_34464cuda3std3__45__cpo4cendE)
_ZN39_INTERNAL_ffa6b548_4_k_cu_b263fb6c_34464cuda3std3__45__cpo4cendE:
	.zero		1
	.type		_ZN39_INTERNAL_ffa6b548_4_k_cu_b263fb6c_34464cuda3std6ranges3__45__cpo4swapE,@object
	.size		_ZN39_INTERNAL_ffa6b548_4_k_cu_b263fb6c_34464cuda3std6ranges3__45__cpo4swapE,(.L_7 - _ZN39_INTERNAL_ffa6b548_4_k_cu_b263fb6c_34464cuda3std6ranges3__45__cpo4swapE)
_ZN39_INTERNAL_ffa6b548_4_k_cu_b263fb6c_34464cuda3std6ranges3__45__cpo4swapE:
	.zero		1
.L_7:


//--------------------- .nv.constant0._ZN7cutlass13device_kernelINS_4conv6kernel13ConvUniversalINS1_16ConvProblemShapeILNS1_8OperatorE2ELi2EEENS1_10collective14CollectiveConvINS1_46MainloopSm90TmaGmmaWarpSpecializedImplicitGemmILS5_2ELi14ELi2EN4cute5tupleIJNSA_1CILi1EEESD_SD_EEENS1_36KernelImplicitTmaWarpSpecializedSm90ELi1EEENSB_IJNSC_ILi128EEENSB_IJSH_EEENSB_IJNSC_ILi32EEEEEEEEENS_6half_tESM_NSA_8TiledMMAINSA_8MMA_AtomIJNSA_4SM904GMMA26MMA_64x128x16_F32F16F16_SSILNSQ_5MajorE1ELSS_1ELNSQ_7ScaleInE1ELST_1EEEEEENSA_6LayoutISE_NSB_IJNSC_ILi0EEESX_SX_EEEEENSB_IJNSA_10UnderscoreES10_S10_EEEEENS7_6detail26Sm90ImplicitGemmTileTraitsINSA_13SM90_TMA_LOADENSA_14ComposedLayoutINSA_7SwizzleILi3ELi4ELi3EEENSA_18smem_ptr_flag_bitsILi16EEENSW_INSB_IJNSB_IJNSC_ILi64EEENSC_ILi2EEEEEENSB_IJNSC_ILi8EEENSC_ILi4EEEEEENSB_IJSD_NSC_ILi14EEEEEEEEENSB_IJNSB_IJSD_NSC_ILi2048EEEEEENSB_IJS1B_NSC_ILi512EEEEEENSB_IJSX_NSC_ILi4096EEEEEEEEEEEEEvEENS14_INSA_20SM90_TMA_LOAD_IM2COLES1S_vEEEENS_8epilogue10collective6detail29Sm90TmaWarpSpecializedAdapterINS1Y_15DefaultEpilogueISM_NSB_IJlNSB_IJSD_llEEESX_EEES23_NS1X_6thread17LinearCombinationISM_Li1EffLNS24_9ScaleType4KindE0ELNS_15FloatRoundStyleE2ESM_EENS_4gemm15EpilogueDefaultEEEEEvvEEEEvNT_6ParamsE --------------------------
	.section	.nv.constant0._ZN7cutlass13device_kernelINS_4conv6kernel13ConvUniversalINS1_16ConvProblemShapeILNS1_8OperatorE2ELi2EEENS1_10collective14CollectiveConvINS1_46MainloopSm90TmaGmmaWarpSpecializedImplicitGemmILS5_2ELi14ELi2EN4cute5tupleIJNSA_1CILi1EEESD_SD_EEENS1_36KernelImplicitTmaWarpSpecializedSm90ELi1EEENSB_IJNSC_ILi128EEENSB_IJSH_EEENSB_IJNSC_ILi32EEEEEEEEENS_6half_tESM_NSA_8TiledMMAINSA_8MMA_AtomIJNSA_4SM904GMMA26MMA_64x128x16_F32F16F16_SSILNSQ_5MajorE1ELSS_1ELNSQ_7ScaleInE1ELST_1EEEEEENSA_6LayoutISE_NSB_IJNSC_ILi0EEESX_SX_EEEEENSB_IJNSA_10UnderscoreES10_S10_EEEEENS7_6detail26Sm90ImplicitGemmTileTraitsINSA_13SM90_TMA_LOADENSA_14ComposedLayoutINSA_7SwizzleILi3ELi4ELi3EEENSA_18smem_ptr_flag_bitsILi16EEENSW_INSB_IJNSB_IJNSC_ILi64EEENSC_ILi2EEEEEENSB_IJNSC_ILi8EEENSC_ILi4EEEEEENSB_IJSD_NSC_ILi14EEEEEEEEENSB_IJNSB_IJSD_NSC_ILi2048EEEEEENSB_IJS1B_NSC_ILi512EEEEEENSB_IJSX_NSC_ILi4096EEEEEEEEEEEEEvEENS14_INSA_20SM90_TMA_LOAD_IM2COLES1S_vEEEENS_8epilogue10collective6detail29Sm90TmaWarpSpecializedAdapterINS1Y_15DefaultEpilogueISM_NSB_IJlNSB_IJSD_llEEESX_EEES23_NS1X_6thread17LinearCombinationISM_Li1EffLNS24_9ScaleType4KindE0ELNS_15FloatRoundStyleE2ESM_EENS_4gemm15EpilogueDefaultEEEEEvvEEEEvNT_6ParamsE,"a",@progbits
	.sectionflags	@""
	.align	4
.nv.constant0._ZN7cutlass13device_kernelINS_4conv6kernel13ConvUniversalINS1_16ConvProblemShapeILNS1_8OperatorE2ELi2EEENS1_10collective14CollectiveConvINS1_46MainloopSm90TmaGmmaWarpSpecializedImplicitGemmILS5_2ELi14ELi2EN4cute5tupleIJNSA_1CILi1EEESD_SD_EEENS1_36KernelImplicitTmaWarpSpecializedSm90ELi1EEENSB_IJNSC_ILi128EEENSB_IJSH_EEENSB_IJNSC_ILi32EEEEEEEEENS_6half_tESM_NSA_8TiledMMAINSA_8MMA_AtomIJNSA_4SM904GMMA26MMA_64x128x16_F32F16F16_SSILNSQ_5MajorE1ELSS_1ELNSQ_7ScaleInE1ELST_1EEEEEENSA_6LayoutISE_NSB_IJNSC_ILi0EEESX_SX_EEEEENSB_IJNSA_10UnderscoreES10_S10_EEEEENS7_6detail26Sm90ImplicitGemmTileTraitsINSA_13SM90_TMA_LOADENSA_14ComposedLayoutINSA_7SwizzleILi3ELi4ELi3EEENSA_18smem_ptr_flag_bitsILi16EEENSW_INSB_IJNSB_IJNSC_ILi64EEENSC_ILi2EEEEEENSB_IJNSC_ILi8EEENSC_ILi4EEEEEENSB_IJSD_NSC_ILi14EEEEEEEEENSB_IJNSB_IJSD_NSC_ILi2048EEEEEENSB_IJS1B_NSC_ILi512EEEEEENSB_IJSX_NSC_ILi4096EEEEEEEEEEEEEvEENS14_INSA_20SM90_TMA_LOAD_IM2COLES1S_vEEEENS_8epilogue10collective6detail29Sm90TmaWarpSpecializedAdapterINS1Y_15DefaultEpilogueISM_NSB_IJlNSB_IJSD_llEEESX_EEES23_NS1X_6thread17LinearCombinationISM_Li1EffLNS24_9ScaleType4KindE0ELNS_15FloatRoundStyleE2ESM_EENS_4gemm15EpilogueDefaultEEEEEvvEEEEvNT_6ParamsE:
	.zero		1536


//--------------------- SYMBOLS --------------------------

	.type		.nv.reservedSmem.offset0,@object
	.size		.nv.reservedSmem.offset0,0x4
